def gluon_wgmma(
    a_ptr,
    b_ptr,
    c_ptr,
    M,
    N,
    K,
    stride_am,
    stride_bk,
    stride_cm,
    BLOCK_M: gl.constexpr,
    BLOCK_N: gl.constexpr,
    BLOCK_K: gl.constexpr,
    DTYPE: gl.constexpr,
    A_LAYOUT: gl.constexpr,
    B_LAYOUT: gl.constexpr,
    C_LAYOUT: gl.constexpr,
    B_SHAPE: gl.constexpr,
    TRANS_B: gl.constexpr,
    NUM_BUFFERS: gl.constexpr,
    NUM_WARPS: gl.constexpr,
):
    a_desc = tma.make_tensor_descriptor(
        a_ptr, [M, K], [stride_am, 1], [BLOCK_M, BLOCK_K], A_LAYOUT
    )
    b_desc = tma.make_tensor_descriptor(
        b_ptr,
        [N, K] if TRANS_B else [K, N],
        [stride_bk, 1],
        B_SHAPE,
        B_LAYOUT,
    )
    c_desc = tma.make_tensor_descriptor(
        c_ptr, [M, N], [stride_cm, 1], [BLOCK_M, BLOCK_N], C_LAYOUT
    )

    a_bufs = gl.allocate_shared_memory(
        DTYPE, [NUM_BUFFERS, BLOCK_M, BLOCK_K], A_LAYOUT
    )
    b_bufs = gl.allocate_shared_memory(DTYPE, [NUM_BUFFERS] + B_SHAPE, B_LAYOUT)

    pid_m = gl.program_id(0)
    pid_n = gl.program_id(1)
    off_m = pid_m * BLOCK_M
    off_n = pid_n * BLOCK_N

    mma_layout: gl.constexpr = pick_wgmma_layout(DTYPE, BLOCK_M, BLOCK_N, NUM_WARPS)
    acc = warpgroup_mma_init(
        gl.zeros((BLOCK_M, BLOCK_N), dtype=gl.float32, layout=mma_layout)
    )

    bars = gl.allocate_shared_memory(
        gl.int64, [NUM_BUFFERS, 1], mbarrier.MBarrierLayout()
    )
    for i in gl.static_range(NUM_BUFFERS):
        mbarrier.init(bars.index(i), count=1)
    idx = 0
    phase = 0

    for k in range(0, K, BLOCK_K):
        a = a_bufs.index(idx)
        b = b_bufs.index(idx)
        bar = bars.index(idx)
        mbarrier.expect(bar, a_desc.block_type.nbytes + b_desc.block_type.nbytes)
        tma.async_copy_global_to_shared(a_desc, [off_m, k], bar, a)
        tma.async_copy_global_to_shared(
            b_desc, [off_n, k] if TRANS_B else [k, off_n], bar, b
        )
        mbarrier.wait(bar, phase=phase)

        if TRANS_B:
            b = b.permute((1, 0))
        acc = warpgroup_mma_wait(num_outstanding=0, deps=(acc,))
        acc = warpgroup_mma(a, b, acc, is_async=True)

        idx += 1
        if idx == NUM_BUFFERS:
            idx = 0
            phase ^= 1

    acc = warpgroup_mma_wait(num_outstanding=0, deps=(acc,))
    for i in gl.static_range(NUM_BUFFERS):
        mbarrier.invalidate(bars.index(i))

    c_smem = gl.allocate_shared_memory(DTYPE, [BLOCK_M, BLOCK_N], C_LAYOUT)
    c_smem.store(acc.to(DTYPE))
    fence_async_shared()
    tma.async_copy_shared_to_global(c_desc, [off_m, off_n], c_smem)
    tma.store_wait(pendings=0)

# config = {"BLOCK_K": 64, "BLOCK_M": 256, "BLOCK_N": 64, "arch": "sm_90", "dtype": "fp16", "num_buffers": 1, "num_warps": 4, "trans_b": 0}
# arch = sm_90


// ===== COMPILED SASS (sm_90a) =====

	.target	sm_90a

	.elftype	@"ET_EXEC"


//--------------------- .note.nv.tkinfo           --------------------------
	.section	.note.nv.tkinfo,"",@"SHT_NOTE"
	.sectionflags	@"SHF_NOTE_NV_TKINFO"
	.tkinfo
        /*0018*/ 	.word	0x00000002
        /*0030*/ 	.string	""
        /*0030*/ 	.string	"ptxas"
        /*0030*/ 	.string	"Cuda compilation tools, release 13.0, V13.0.88"
        /*0030*/ 	.string	"Build cuda_13.0.r13.0/compiler.36424714_0"
        /*0030*/ 	.string	"-v  -suppress-debug-info  -lineinfo  -arch sm_90a "



//--------------------- .note.nv.cuinfo           --------------------------
	.section	.note.nv.cuinfo,"",@"SHT_NOTE"
	.sectionflags	@"SHF_NOTE_NV_CUINFO"
        /*0018*/ 	.short	0x0002
        /*001a*/ 	.short	0x005a
        /*001c*/ 	.short	0x0082
	.zero		2


//--------------------- .nv.info                  --------------------------
	.section	.nv.info,"",@"SHT_CUDA_INFO"
	.align	4


	//----- nvinfo : EIATTR_REGCOUNT
	.align		4
        /*0000*/ 	.byte	0x04, 0x2f
        /*0002*/ 	.short	(.L_1 - .L_0)
	.align		4
.L_0:
        /*0004*/ 	.word	index@(gluon_wgmma)
        /*0008*/ 	.word	0x0000009a


	//----- nvinfo : EIATTR_FRAME_SIZE
	.align		4
.L_1:
        /*000c*/ 	.byte	0x04, 0x11
        /*000e*/ 	.short	(.L_3 - .L_2)
	.align		4
.L_2:
        /*0010*/ 	.word	index@(gluon_wgmma)
        /*0014*/ 	.word	0x00000000


	//----- nvinfo : EIATTR_MIN_STACK_SIZE
	.align		4
.L_3:
        /*0018*/ 	.byte	0x04, 0x12
        /*001a*/ 	.short	(.L_5 - .L_4)
	.align		4
.L_4:
        /*001c*/ 	.word	index@(gluon_wgmma)
        /*0020*/ 	.word	0x00000000
.L_5:


//--------------------- .nv.compat                --------------------------
	.section	.nv.compat,"",@"SHT_CUDA_COMPAT_INFO"
	.align	4
        /*0000*/ 	.byte	0x02, 0x09, 0x01, 0x00, 0x02, 0x02, 0x04, 0x00, 0x02, 0x05, 0x05, 0x00, 0x03, 0x07, 0x01, 0x01
        /*0010*/ 	.byte	0x02, 0x03, 0x03, 0x00, 0x02, 0x06, 0x01, 0x00, 0x04, 0x0b, 0x08, 0x00, 0x00, 0x00, 0x00, 0x00
        /*0020*/ 	.byte	0x00, 0x00, 0x00, 0x00


//--------------------- .nv.info.gluon_wgmma      --------------------------
	.section	.nv.info.gluon_wgmma,"",@"SHT_CUDA_INFO"
	.sectionflags	@""
	.align	4


	//----- nvinfo : EIATTR_CUDA_API_VERSION
	.align		4
        /*0000*/ 	.byte	0x04, 0x37
        /*0002*/ 	.short	(.L_7 - .L_6)
.L_6:
        /*0004*/ 	.word	0x00000082


	//----- nvinfo : EIATTR_KPARAM_INFO
	.align		4
.L_7:
        /*0008*/ 	.byte	0x04, 0x17
        /*000a*/ 	.short	(.L_9 - .L_8)
.L_8:
        /*000c*/ 	.word	0x00000000
        /*0010*/ 	.short	0x000a
        /*0012*/ 	.short	0x0048
        /*0014*/ 	.byte	0x00, 0xf4, 0x21, 0x00


	//----- nvinfo : EIATTR_KPARAM_INFO
	.align		4
.L_9:
        /*0018*/ 	.byte	0x04, 0x17
        /*001a*/ 	.short	(.L_11 - .L_10)
.L_10:
        /*001c*/ 	.word	0x00000000
        /*0020*/ 	.short	0x0009
        /*0022*/ 	.short	0x0040
        /*0024*/ 	.byte	0x00, 0xf4, 0x21, 0x00


	//----- nvinfo : EIATTR_KPARAM_INFO
	.align		4
.L_11:
        /*0028*/ 	.byte	0x04, 0x17
        /*002a*/ 	.short	(.L_13 - .L_12)
.L_12:
        /*002c*/ 	.word	0x00000000
        /*0030*/ 	.short	0x0008
        /*0032*/ 	.short	0x0038
        /*0034*/ 	.byte	0x00, 0xf0, 0x21, 0x00


	//----- nvinfo : EIATTR_KPARAM_INFO
	.align		4
.L_13:
        /*0038*/ 	.byte	0x04, 0x17
        /*003a*/ 	.short	(.L_15 - .L_14)
.L_14:
        /*003c*/ 	.word	0x00000000
        /*0040*/ 	.short	0x0007
        /*0042*/ 	.short	0x0030
        /*0044*/ 	.byte	0x00, 0xf0, 0x21, 0x00


	//----- nvinfo : EIATTR_KPARAM_INFO
	.align		4
.L_15:
        /*0048*/ 	.byte	0x04, 0x17
        /*004a*/ 	.short	(.L_17 - .L_16)
.L_16:
        /*004c*/ 	.word	0x00000000
        /*0050*/ 	.short	0x0006
        /*0052*/ 	.short	0x0028
        /*0054*/ 	.byte	0x00, 0xf0, 0x21, 0x00


	//----- nvinfo : EIATTR_KPARAM_INFO
	.align		4
.L_17:
        /*0058*/ 	.byte	0x04, 0x17
        /*005a*/ 	.short	(.L_19 - .L_18)
.L_18:
        /*005c*/ 	.word	0x00000000
        /*0060*/ 	.short	0x0005
        /*0062*/ 	.short	0x0020
        /*0064*/ 	.byte	0x00, 0xf0, 0x11, 0x00


	//----- nvinfo : EIATTR_KPARAM_INFO
	.align		4
.L_19:
        /*0068*/ 	.byte	0x04, 0x17
        /*006a*/ 	.short	(.L_21 - .L_20)
.L_20:
        /*006c*/ 	.word	0x00000000
        /*0070*/ 	.short	0x0004
        /*0072*/ 	.short	0x001c
        /*0074*/ 	.byte	0x00, 0xf0, 0x11, 0x00


	//----- nvinfo : EIATTR_KPARAM_INFO
	.align		4
.L_21:
        /*0078*/ 	.byte	0x04, 0x17
        /*007a*/ 	.short	(.L_23 - .L_22)
.L_22:
        /*007c*/ 	.word	0x00000000
        /*0080*/ 	.short	0x0003
        /*0082*/ 	.short	0x0018
        /*0084*/ 	.byte	0x00, 0xf0, 0x11, 0x00


	//----- nvinfo : EIATTR_KPARAM_INFO
	.align		4
.L_23:
        /*0088*/ 	.byte	0x04, 0x17
        /*008a*/ 	.short	(.L_25 - .L_24)
.L_24:
        /*008c*/ 	.word	0x00000000
        /*0090*/ 	.short	0x0002
        /*0092*/ 	.short	0x0010
        /*0094*/ 	.byte	0x00, 0xf4, 0x21, 0x00


	//----- nvinfo : EIATTR_KPARAM_INFO
	.align		4
.L_25:
        /*0098*/ 	.byte	0x04, 0x17
        /*009a*/ 	.short	(.L_27 - .L_26)
.L_26:
        /*009c*/ 	.word	0x00000000
        /*00a0*/ 	.short	0x0001
        /*00a2*/ 	.short	0x0008
        /*00a4*/ 	.byte	0x00, 0xf4, 0x21, 0x00


	//----- nvinfo : EIATTR_KPARAM_INFO
	.align		4
.L_27:
        /*00a8*/ 	.byte	0x04, 0x17
        /*00aa*/ 	.short	(.L_29 - .L_28)
.L_28:
        /*00ac*/ 	.word	0x00000000
        /*00b0*/ 	.short	0x0000
        /*00b2*/ 	.short	0x0000
        /*00b4*/ 	.byte	0x00, 0xf4, 0x21, 0x00


	//----- nvinfo : EIATTR_SPARSE_MMA_MASK
	.align		4
.L_29:
        /*00b8*/ 	.byte	0x03, 0x50
        /*00ba*/ 	.short	0x0000


	//----- nvinfo : EIATTR_MAXREG_COUNT
	.align		4
        /*00bc*/ 	.byte	0x03, 0x1b
        /*00be*/ 	.short	0x00ff


	//----- nvinfo : EIATTR_NUM_BARRIERS
	.align		4
        /*00c0*/ 	.byte	0x02, 0x4c
        /*00c2*/ 	.byte	0x01
	.zero		1


	//----- nvinfo : EIATTR_MERCURY_ISA_VERSION
	.align		4
        /*00c4*/ 	.byte	0x03, 0x5f
        /*00c6*/ 	.short	0x0101


	//----- nvinfo : EIATTR_INT_WARP_WIDE_INSTR_OFFSETS
	.align		4
        /*00c8*/ 	.byte	0x04, 0x31
        /*00ca*/ 	.short	(.L_31 - .L_30)


	//   ....[0]....
.L_30:
        /*00cc*/ 	.word	0x00001700


	//   ....[1]....
        /*00d0*/ 	.word	0x000017a0


	//   ....[2]....
        /*00d4*/ 	.word	0x00001f40


	//   ....[3]....
        /*00d8*/ 	.word	0x00001f50


	//   ....[4]....
        /*00dc*/ 	.word	0x00001f60


	//   ....[5]....
        /*00e0*/ 	.word	0x00001f70


	//   ....[6]....
        /*00e4*/ 	.word	0x000025d0


	//   ....[7]....
        /*00e8*/ 	.word	0x00002650


	//----- nvinfo : EIATTR_COOP_GROUP_MASK_REGIDS
	.align		4
.L_31:
        /*00ec*/ 	.byte	0x04, 0x29
        /*00ee*/ 	.short	(.L_33 - .L_32)


	//   ....[0]....
.L_32:
        /*00f0*/ 	.word	0xffffffff


	//   ....[1]....
        /*00f4*/ 	.word	0xffffffff


	//   ....[2]....
        /*00f8*/ 	.word	0xffffffff


	//----- nvinfo : EIATTR_COOP_GROUP_INSTR_OFFSETS
	.align		4
.L_33:
        /*00fc*/ 	.byte	0x04, 0x28
        /*00fe*/ 	.short	(.L_35 - .L_34)


	//   ....[0]....
.L_34:
        /*0100*/ 	.word	0x00000140


	//   ....[1]....
        /*0104*/ 	.word	0x00000740


	//   ....[2]....
        /*0108*/ 	.word	0x00000d50


	//----- nvinfo : EIATTR_MBARRIER_INSTR_OFFSETS
	.align		4
.L_35:
        /*010c*/ 	.byte	0x04, 0x39
        /*010e*/ 	.short	(.L_37 - .L_36)


	//   ....[0]....
.L_36:
        /*0110*/ 	.word	0x00001810
        /*0114*/ 	.word	0x000000ff
        /*0118*/ 	.word	0x0000a000
        /*011c*/ 	.short	0x0100
        /*011e*/ 	.byte	0x34
	.zero		1


	//   ....[1]....
        /*0120*/ 	.word	0x00002080
        /*0124*/ 	.word	0x000000ff
        /*0128*/ 	.word	0x0000a000
        /*012c*/ 	.short	0x010a
        /*012e*/ 	.byte	0x34
	.zero		1


	//   ....[2]....
        /*0130*/ 	.word	0x000025f0
        /*0134*/ 	.word	0x000000ff
        /*0138*/ 	.word	0x0000a000
        /*013c*/ 	.short	0x0108
        /*013e*/ 	.byte	0x34
	.zero		1


	//   ....[3]....
        /*0140*/ 	.word	0x00002ba0
        /*0144*/ 	.word	0x000000ff
        /*0148*/ 	.word	0x0000a000
        /*014c*/ 	.short	0x010a
        /*014e*/ 	.byte	0x34
	.zero		1


	//----- nvinfo : EIATTR_NUM_MBARRIERS
	.align		4
.L_37:
        /*0150*/ 	.byte	0x03, 0x38
        /*0152*/ 	.short	0x0001


	//----- nvinfo : EIATTR_EXIT_INSTR_OFFSETS
	.align		4
        /*0154*/ 	.byte	0x04, 0x1c
        /*0156*/ 	.short	(.L_39 - .L_38)


	//   ....[0]....
.L_38:
        /*0158*/ 	.word	0x00002b90


	//----- nvinfo : EIATTR_REQNTID
	.align		4
.L_39:
        /*015c*/ 	.byte	0x04, 0x10
        /*015e*/ 	.short	(.L_41 - .L_40)
.L_40:
        /*0160*/ 	.word	0x00000080
        /*0164*/ 	.word	0x00000001
        /*0168*/ 	.word	0x00000001


	//----- nvinfo : EIATTR_CRS_STACK_SIZE
	.align		4
.L_41:
        /*016c*/ 	.byte	0x04, 0x1e
        /*016e*/ 	.short	(.L_43 - .L_42)
.L_42:
        /*0170*/ 	.word	0x00000000


	//----- nvinfo : EIATTR_CBANK_PARAM_SIZE
	.align		4
.L_43:
        /*0174*/ 	.byte	0x03, 0x19
        /*0176*/ 	.short	0x0050


	//----- nvinfo : EIATTR_PARAM_CBANK
	.align		4
        /*0178*/ 	.byte	0x04, 0x0a
        /*017a*/ 	.short	(.L_45 - .L_44)
	.align		4
.L_44:
        /*017c*/ 	.word	index@(.nv.constant0.gluon_wgmma)
        /*0180*/ 	.short	0x0210
        /*0182*/ 	.short	0x0050


	//----- nvinfo : EIATTR_SW_WAR
	.align		4
.L_45:
        /*0184*/ 	.byte	0x04, 0x36
        /*0186*/ 	.short	(.L_47 - .L_46)
.L_46:
        /*0188*/ 	.word	0x00000008
.L_47:


//--------------------- .nv.callgraph             --------------------------
	.section	.nv.callgraph,"",@"SHT_CUDA_CALLGRAPH"
	.align	4
	.sectionentsize	8
	.align		4
        /*0000*/ 	.word	0x00000000
	.align		4
        /*0004*/ 	.word	0xffffffff
	.align		4
        /*0008*/ 	.word	0x00000000
	.align		4
        /*000c*/ 	.word	0xfffffffe
	.align		4
        /*0010*/ 	.word	0x00000000
	.align		4
        /*0014*/ 	.word	0xfffffffd
	.align		4
        /*0018*/ 	.word	0x00000000
	.align		4
        /*001c*/ 	.word	0xfffffffc


//--------------------- .text.gluon_wgmma         --------------------------
	.section	.text.gluon_wgmma,"ax",@progbits
	.align	128
        .global         gluon_wgmma
        .type           gluon_wgmma,@function
        .size           gluon_wgmma,(.L_x_52 - gluon_wgmma)
        .other          gluon_wgmma,@"STO_CUDA_ENTRY STV_DEFAULT"
gluon_wgmma:
.text.gluon_wgmma:
[----:B------:R-:W-:Y:S01]  /*0000*/  LDC R1, c[0x0][0x28] ;  /* 0x00000a00ff017b82 */ /* 0x000fe20000000800 */
[----:B------:R-:W1:Y:S07]  /*0010*/  S2R R0, SR_TID.X ;  /* 0x0000000000007919 */ /* 0x000e6e0000002100 */
[----:B------:R-:W2:Y:S01]  /*0020*/  S2UR UR4, SR_CgaCtaId ;  /* 0x00000000000479c3 */ /* 0x000ea20000008800 */
[----:B------:R-:W-:Y:S01]  /*0030*/  UMOV UR52, 0x400 ;  /* 0x0000040000347882 */ /* 0x000fe20000000000 */
[----:B------:R-:W-:Y:S01]  /*0040*/  ULDC UR6, c[0x0][0xc] ;  /* 0x0000030000067ab9 */ /* 0x000fe20000000800 */
[----:B------:R-:W-:Y:S05]  /*0050*/  BSSY B0, `(.L_x_0) ;  /* 0x000001f000007945 */ /* 0x000fea0003800000 */
[----:B------:R-:W3:Y:S08]  /*0060*/  LDC R7, c[0x0][0x228] ;  /* 0x00008a00ff077b82 */ /* 0x000ef00000000800 */
[----:B------:R-:W4:Y:S08]  /*0070*/  LDC R14, c[0x0][0x230] ;  /* 0x00008c00ff0e7b82 */ /* 0x000f300000000800 */
[----:B------:R-:W-:Y:S01]  /*0080*/  S2UR UR8, SR_CTAID.Y ;  /* 0x00000000000879c3 */ /* 0x000fe20000002600 */
[----:B--2---:R-:W-:-:S03]  /*0090*/  ULEA UR52, UR4, UR52, 0x18 ;  /* 0x0000003404347291 */ /* 0x004fc6000f8ec03f */
[----:B------:R-:W-:Y:S01]  /*00a0*/  ULDC UR4, c[0x0][0x10] ;  /* 0x0000040000047ab9 */ /* 0x000fe20000000800 */
[----:B-1----:R-:W-:-:S03]  /*00b0*/  LOP3.LUT R6, R0, 0x7f, RZ, 0xc0, !PT ;  /* 0x0000007f00067812 */ /* 0x002fc600078ec0ff */
[----:B------:R-:W1:Y:S01]  /*00c0*/  S2UR UR5, SR_CTAID.Z ;  /* 0x00000000000579c3 */ /* 0x000e620000002700 */
[----:B---3--:R-:W-:Y:S01]  /*00d0*/  VIADD R7, R7, 0xffffffff ;  /* 0xffffffff07077836 */ /* 0x008fe20000000000 */
[C---:B------:R-:W-:Y:S02]  /*00e0*/  ISETP.GE.U32.AND P0, PT, R6.reuse, 0x20, PT ;  /* 0x000000200600780c */ /* 0x040fe40003f06070 */
[C---:B------:R-:W-:Y:S02]  /*00f0*/  ISETP.NE.U32.AND P2, PT, R6.reuse, RZ, PT ;  /* 0x000000ff0600720c */ /* 0x040fe40003f45070 */
[----:B------:R-:W-:Y:S02]  /*0100*/  LEA R12, R6, UR52, 0x2 ;  /* 0x00000034060c7c11 */ /* 0x000fe4000f8e10ff */
[----:B------:R-:W2:Y:S01]  /*0110*/  S2UR UR7, SR_CTAID.X ;  /* 0x00000000000779c3 */ /* 0x000ea20000002500 */
[----:B----4-:R-:W-:-:S06]  /*0120*/  VIADD R11, R14, 0xffffffff ;  /* 0xffffffff0e0b7836 */ /* 0x010fcc0000000000 */
[----:B------:R3:W-:Y:S01]  /*0130*/  @!P0 STS [R12], RZ ;  /* 0x000000ff0c008388 */ /* 0x0007e20000000800 */
[----:B------:R-:W-:-:S03]  /*0140*/  NOP ;  /* 0x0000000000007918 */ /* 0x000fc60000000000 */
[----:B------:R3:W-:Y:S01]  /*0150*/  @!P2 STS [UR52+0x24], R7 ;  /* 0x00002407ff00a988 */ /* 0x0007e20008000834 */
[----:B-1----:R-:W-:-:S03]  /*0160*/  UIMAD UR4, UR5, UR4, UR8 ;  /* 0x00000004050472a4 */ /* 0x002fc6000f8e0208 */
[----:B------:R3:W-:Y:S01]  /*0170*/  @!P2 STS [UR52+0x20], R11 ;  /* 0x0000200bff00a988 */ /* 0x0007e20008000834 */
[----:B------:R-:W-:Y:S01]  /*0180*/  ULDC.64 UR8, c[0x0][0x250] ;  /* 0x0000940000087ab9 */ /* 0x000fe20000000a00 */
[----:B--2---:R-:W-:-:S04]  /*0190*/  UIMAD UR4, UR4, UR6, UR7 ;  /* 0x00000006040472a4 */ /* 0x004fc8000f8e0207 */
[----:B------:R-:W-:-:S04]  /*01a0*/  UIMAD UR6, UR4, 0x180, URZ ;  /* 0x00000180040678a4 */ /* 0x000fc8000f8e023f */
[----:B------:R-:W-:-:S04]  /*01b0*/  UIADD3 UR61, UP0, UR6, UR8, URZ ;  /* 0x00000008063d7290 */ /* 0x000fc8000ff1e03f */
[----:B------:R-:W-:Y:S01]  /*01c0*/  ULEA.HI.X.SX32 UR60, UR6, UR9, 0x1, UP0 ;  /* 0x00000009063c7291 */ /* 0x000fe200080f0e3f */
[----:B---3--:R-:W-:Y:S11]  /*01d0*/  @P2 BRA `(.L_x_1) ;  /* 0x0000000000182947 */ /* 0x008ff60003800000 */
[----:B------:R-:W1:Y:S01]  /*01e0*/  LDS R2, [UR52+0x8] ;  /* 0x00000834ff027984 */ /* 0x000e620008000800 */
[----:B------:R-:W2:Y:S01]  /*01f0*/  LDC.64 R4, c[0x0][0x210] ;  /* 0x00008400ff047b82 */ /* 0x000ea20000000a00 */
[----:B------:R-:W-:Y:S02]  /*0200*/  IMAD.MOV.U32 R3, RZ, RZ, 0x70 ;  /* 0x00000070ff037424 */ /* 0x000fe400078e00ff */
[----:B--2---:R2:W-:Y:S03]  /*0210*/  STS.64 [UR52], R4 ;  /* 0x00000004ff007988 */ /* 0x0045e60008000a34 */
[----:B-1----:R-:W-:-:S05]  /*0220*/  LOP3.LUT R2, R2, 0x10, R3, 0xd8, !PT ;  /* 0x0000001002027812 */ /* 0x002fca00078ed803 */
[----:B------:R2:W-:Y:S02]  /*0230*/  STS [UR52+0x8], R2 ;  /* 0x00000802ff007988 */ /* 0x0005e40008000834 */
.L_x_1:
[----:B------:R-:W-:Y:S05]  /*0240*/  BSYNC B0 ;  /* 0x0000000000007941 */ /* 0x000fea0003800000 */
.L_x_0:
[----:B------:R-:W-:Y:S04]  /*0250*/  BSSY B0, `(.L_x_2) ;  /* 0x000000a000007945 */ /* 0x000fe80003800000 */
[----:B------:R-:W-:Y:S05]  /*0260*/  @P2 BRA `(.L_x_3) ;  /* 0x0000000000202947 */ /* 0x000fea0003800000 */
[----:B--2---:R-:W1:Y:S01]  /*0270*/  LDS R2, [UR52+0x34] ;  /* 0x00003434ff027984 */ /* 0x004e620008000800 */
[----:B------:R-:W-:Y:S02]  /*0280*/  IMAD.MOV.U32 R3, RZ, RZ, 0x3f000000 ;  /* 0x3f000000ff037424 */ /* 0x000fe400078e00ff */
[----:B------:R-:W-:Y:S01]  /*0290*/  @!P2 IMAD.MOV.U32 R4, RZ, RZ, 0xff ;  /* 0x000000ffff04a424 */ /* 0x000fe200078e00ff */
[----:B------:R-:W2:Y:S02]  /*02a0*/  @!P2 LDS R5, [UR52+0x38] ;  /* 0x00003834ff05a984 */ /* 0x000ea40008000800 */
[----:B-1----:R-:W-:Y:S02]  /*02b0*/  LOP3.LUT R2, R2, 0xff000000, R3, 0xb8, !PT ;  /* 0xff00000002027812 */ /* 0x002fe400078eb803 */
[----:B--2---:R-:W-:-:S03]  /*02c0*/  @!P2 LOP3.LUT R3, R5, 0xff, R4, 0xb8, !PT ;  /* 0x000000ff0503a812 */ /* 0x004fc600078eb804 */
[----:B------:R1:W-:Y:S04]  /*02d0*/  STS [UR52+0x34], R2 ;  /* 0x00003402ff007988 */ /* 0x0003e80008000834 */
[----:B------:R1:W-:Y:S02]  /*02e0*/  @!P2 STS [UR52+0x38], R3 ;  /* 0x00003803ff00a988 */ /* 0x0003e40008000834 */
.L_x_3:
[----:B------:R-:W-:Y:S05]  /*02f0*/  BSYNC B0 ;  /* 0x0000000000007941 */ /* 0x000fea0003800000 */
.L_x_2:
[----:B------:R-:W-:Y:S04]  /*0300*/  BSSY B0, `(.L_x_4) ;  /* 0x000000e000007945 */ /* 0x000fe80003800000 */
[----:B------:R-:W-:Y:S05]  /*0310*/  @P2 BRA `(.L_x_5) ;  /* 0x0000000000302947 */ /* 0x000fea0003800000 */
[----:B-1----:R-:W1:Y:S01]  /*0320*/  LDS R3, [UR52+0x34] ;  /* 0x00003434ff037984 */ /* 0x002e620008000800 */
[----:B--2---:R-:W2:Y:S03]  /*0330*/  LDC.64 R4, c[0x0][0x238] ;  /* 0x00008e00ff047b82 */ /* 0x004ea60000000a00 */
[----:B------:R-:W3:Y:S01]  /*0340*/  LDS R2, [UR52+0x1c] ;  /* 0x00001c34ff027984 */ /* 0x000ee20008000800 */
[C---:B--2---:R-:W-:Y:S01]  /*0350*/  SHF.L.U64.HI R5, R4.reuse, 0x1, R5 ;  /* 0x0000000104057819 */ /* 0x044fe20000010205 */
[----:B------:R-:W-:-:S03]  /*0360*/  IMAD.SHL.U32 R4, R4, 0x2, RZ ;  /* 0x0000000204047824 */ /* 0x000fc600078e00ff */
[--C-:B------:R-:W-:Y:S02]  /*0370*/  SHF.R.U32.HI R9, RZ, 0x4, R5.reuse ;  /* 0x00000004ff097819 */ /* 0x100fe40000011605 */
[----:B------:R-:W-:-:S05]  /*0380*/  SHF.R.U64 R4, R4, 0x4, R5 ;  /* 0x0000000404047819 */ /* 0x000fca0000001205 */
[----:B------:R4:W-:Y:S01]  /*0390*/  STS [UR52+0xc], R4 ;  /* 0x00000c04ff007988 */ /* 0x0009e20008000834 */
[----:B-1----:R-:W-:Y:S02]  /*03a0*/  LOP3.LUT R3, R3, 0x7, RZ, 0xb8, !PT ;  /* 0x0000000703037812 */ /* 0x002fe400078eb8ff */
[----:B---3--:R-:W-:-:S03]  /*03b0*/  LOP3.LUT R2, R2, 0xf, R9, 0xb8, !PT ;  /* 0x0000000f02027812 */ /* 0x008fc600078eb809 */
[----:B------:R4:W-:Y:S04]  /*03c0*/  STS [UR52+0x34], R3 ;  /* 0x00003403ff007988 */ /* 0x0009e80008000834 */
[----:B------:R4:W-:Y:S02]  /*03d0*/  STS [UR52+0x1c], R2 ;  /* 0x00001c02ff007988 */ /* 0x0009e40008000834 */
.L_x_5:
[----:B------:R-:W-:Y:S05]  /*03e0*/  BSYNC B0 ;  /* 0x0000000000007941 */ /* 0x000fea0003800000 */
.L_x_4:
[----:B------:R-:W-:Y:S04]  /*03f0*/  BSSY B1, `(.L_x_6) ;  /* 0x000001b000017945 */ /* 0x000fe80003800000 */
[----:B------:R-:W-:Y:S01]  /*0400*/  BSSY B0, `(.L_x_7) ;  /* 0x0000016000007945 */ /* 0x000fe20003800000 */
[----:B------:R-:W-:-:S03]  /*0410*/  IMAD.MOV.U32 R10, RZ, RZ, RZ ;  /* 0x000000ffff0a7224 */ /* 0x000fc600078e00ff */
[----:B------:R-:W-:Y:S05]  /*0420*/  @P2 BRA `(.L_x_8) ;  /* 0x0000000000202947 */ /* 0x000fea0003800000 */
[----:B-12-4-:R-:W1:Y:S02]  /*0430*/  LDS R2, [UR52+0x34] ;  /* 0x00003434ff027984 */ /* 0x016e640008000800 */
[----:B-1----:R-:W-:-:S05]  /*0440*/  LOP3.LUT R2, R2, 0x38, RZ, 0xb8, !PT ;  /* 0x0000003802027812 */ /* 0x002fca00078eb8ff */
[----:B------:R1:W-:Y:S01]  /*0450*/  STS [UR52+0x34], R2 ;  /* 0x00003402ff007988 */ /* 0x0003e20008000834 */
[----:B------:R-:W-:Y:S05]  /*0460*/  @P2 BRA `(.L_x_9) ;  /* 0x0000000000202947 */ /* 0x000fea0003800000 */
[----:B-1----:R-:W1:Y:S01]  /*0470*/  LDS R2, [UR52+0x8] ;  /* 0x00000834ff027984 */ /* 0x002e620008000800 */
[----:B------:R-:W-:-:S05]  /*0480*/  IMAD.MOV.U32 R3, RZ, RZ, 0x780 ;  /* 0x00000780ff037424 */ /* 0x000fca00078e00ff */
[----:B-1----:R-:W-:-:S05]  /*0490*/  LOP3.LUT R2, R2, 0x300, R3, 0xd8, !PT ;  /* 0x0000030002027812 */ /* 0x002fca00078ed803 */
[----:B------:R3:W-:Y:S02]  /*04a0*/  STS [UR52+0x8], R2 ;  /* 0x00000802ff007988 */ /* 0x0007e40008000834 */
.L_x_8:
[----:B------:R-:W-:Y:S05]  /*04b0*/  @P2 BRA `(.L_x_10) ;  /* 0x0000000000282947 */ /* 0x000fea0003800000 */
[----:B-1234-:R-:W1:Y:S02]  /*04c0*/  LDS R2, [UR52+0x8] ;  /* 0x00000834ff027984 */ /* 0x01ee640008000800 */
[----:B-1----:R-:W-:-:S05]  /*04d0*/  LOP3.LUT R2, R2, 0x1800, RZ, 0xb8, !PT ;  /* 0x0000180002027812 */ /* 0x002fca00078eb8ff */
[----:B------:R2:W-:Y:S02]  /*04e0*/  STS [UR52+0x8], R2 ;  /* 0x00000802ff007988 */ /* 0x0005e40008000834 */
.L_x_9:
[----:B------:R-:W-:Y:S05]  /*04f0*/  @P2 BREAK B0 ;  /* 0x0000000000002942 */ /* 0x000fea0003800000 */
[----:B------:R-:W-:Y:S05]  /*0500*/  @P2 BRA `(.L_x_11) ;  /* 0x0000000000242947 */ /* 0x000fea0003800000 */
[----:B------:R-:W3:Y:S01]  /*0510*/  LDS R3, [UR52+0x8] ;  /* 0x00000834ff037984 */ /* 0x000ee20008000800 */
[----:B-12---:R-:W-:-:S05]  /*0520*/  IMAD.MOV.U32 R2, RZ, RZ, 0x6000 ;  /* 0x00006000ff027424 */ /* 0x006fca00078e00ff */
[----:B---3--:R-:W-:-:S04]  /*0530*/  LOP3.LUT R2, R3, 0x6000, R2, 0xd8, !PT ;  /* 0x0000600003027812 */ /* 0x008fc800078ed802 */
[----:B------:R-:W-:-:S05]  /*0540*/  LOP3.LUT R2, R2, 0x400000, RZ, 0xb8, !PT ;  /* 0x0040000002027812 */ /* 0x000fca00078eb8ff */
[----:B------:R5:W-:Y:S02]  /*0550*/  STS [UR52+0x8], R2 ;  /* 0x00000802ff007988 */ /* 0x000be40008000834 */
.L_x_10:
[----:B------:R-:W-:Y:S05]  /*0560*/  BSYNC B0 ;  /* 0x0000000000007941 */ /* 0x000fea0003800000 */
.L_x_7:
[----:B-12345:R-:W1:Y:S02]  /*0570*/  @!P2 LDS R2, [UR52+0x8] ;  /* 0x00000834ff02a984 */ /* 0x03ee640008000800 */
[----:B-1----:R-:W-:-:S05]  /*0580*/  @!P2 LOP3.LUT R2, R2, 0x8000, RZ, 0xb8, !PT ;  /* 0x000080000202a812 */ /* 0x002fca00078eb8ff */
[----:B------:R3:W-:Y:S02]  /*0590*/  @!P2 STS [UR52+0x8], R2 ;  /* 0x00000802ff00a988 */ /* 0x0007e40008000834 */
.L_x_11:
[----:B------:R-:W-:Y:S05]  /*05a0*/  BSYNC B1 ;  /* 0x0000000000017941 */ /* 0x000fea0003800000 */
.L_x_6:
[----:B------:R-:W-:Y:S05]  /*05b0*/  WARPSYNC.ALL ;  /* 0x0000000000007948 */ /* 0x000fea0003800000 */
[----:B------:R-:W4:Y:S02]  /*05c0*/  LDC R8, c[0x0][0x22c] ;  /* 0x00008b00ff087b82 */ /* 0x000f240000000800 */
[----:B----4-:R-:W-:Y:S01]  /*05d0*/  VIADD R8, R8, 0xffffffff ;  /* 0xffffffff08087836 */ /* 0x010fe20000000000 */
[----:B------:R-:W-:Y:S06]  /*05e0*/  @P0 BRA `(.L_x_12) ;  /* 0x0000000000300947 */ /* 0x000fec0003800000 */
[----:B-123--:R-:W1:Y:S01]  /*05f0*/  S2R R2, SR_LANEID ;  /* 0x0000000000027919 */ /* 0x00ee620000000000 */
[----:B------:R-:W-:Y:S05]  /*0600*/  WARPSYNC.ALL ;  /* 0x0000000000007948 */ /* 0x000fea0003800000 */
[----:B-1----:R-:W-:-:S05]  /*0610*/  IMAD.SHL.U32 R4, R2, 0x4, RZ ;  /* 0x0000000402047824 */ /* 0x002fca00078e00ff */
[----:B------:R-:W1:Y:S01]  /*0620*/  LDS R5, [R4+UR52] ;  /* 0x0000003404057984 */ /* 0x000e620008000800 */
[----:B------:R-:W-:Y:S01]  /*0630*/  IADD3 R2, P1, R4, UR61, RZ ;  /* 0x0000003d04027c10 */ /* 0x000fe2000ff3e0ff */
[----:B------:R-:W-:-:S04]  /*0640*/  UMOV UR4, UR61 ;  /* 0x0000003d00047c82 */ /* 0x000fc80008000000 */
[----:B------:R-:W-:Y:S01]  /*0650*/  IMAD.X R3, RZ, RZ, UR60, P1 ;  /* 0x0000003cff037e24 */ /* 0x000fe200088e06ff */
[----:B------:R-:W-:-:S04]  /*0660*/  UMOV UR5, UR60 ;  /* 0x0000003c00057c82 */ /* 0x000fc80008000000 */
[----:B-1----:R4:W5:Y:S01]  /*0670*/  ATOMG.E.EXCH.STRONG.GPU PT, RZ, [R2], R5 ;  /* 0x0000000502ff73a8 */ /* 0x00296200041ee100 */
[----:B------:R-:W-:-:S04]  /*0680*/  DEPBAR {5,4,3,2,1,0} ;  /* 0x0000003f0000791a */ /* 0x000fc80000000000 */
[----:B------:R4:W-:Y:S01]  /*0690*/  UTMACCTL.IV [UR4] ;  /* 0x00000000040079b9 */ /* 0x0009e20008000000 */
[----:B------:R-:W-:Y:S01]  /*06a0*/  NOP ;  /* 0x0000000000007918 */ /* 0x000fe20000000000 */
.L_x_12:
[----:B------:R-:W-:Y:S05]  /*06b0*/  @P0 BRA `(.L_x_13) ;  /* 0x00000000000c0947 */ /* 0x000fea0003800000 */
[----:B------:R0:W-:Y:S01]  /*06c0*/  UTMACMDFLUSH ;  /* 0x00000000000079b7 */ /* 0x0001e20000000000 */
[----:B------:R-:W-:Y:S05]  /*06d0*/  @P0 BRA `(.L_x_13) ;  /* 0x0000000000040947 */ /* 0x000fea0003800000 */
[----:B------:R-:W-:-:S04]  /*06e0*/  DEPBAR.LE SB0, 0x0 ;  /* 0x000080000000791a */ /* 0x000fc80000000000 */
.L_x_13:
[----:B------:R-:W-:Y:S05]  /*06f0*/  WARPSYNC.ALL ;  /* 0x0000000000007948 */ /* 0x000fea0003800000 */
[----:B-----5:R-:W-:Y:S06]  /*0700*/  BAR.SYNC.DEFER_BLOCKING 0x0 ;  /* 0x0000000000007b1d */ /* 0x020fec0000010000 */
[----:B------:R-:W-:Y:S02]  /*0710*/  BSSY B1, `(.L_x_14) ;  /* 0x000000b000017945 */ /* 0x000fe40003800000 */
[----:B------:R-:W-:Y:S06]  /*0720*/  BAR.SYNC.DEFER_BLOCKING 0x0 ;  /* 0x0000000000007b1d */ /* 0x000fec0000010000 */
[----:B------:R5:W-:Y:S01]  /*0730*/  @!P0 STS [R12], RZ ;  /* 0x000000ff0c008388 */ /* 0x000be20000000800 */
[----:B------:R-:W-:Y:S01]  /*0740*/  NOP ;  /* 0x0000000000007918 */ /* 0x000fe20000000000 */
[----:B------:R-:W-:Y:S05]  /*0750*/  @P2 BRA `(.L_x_15) ;  /* 0x0000000000182947 */ /* 0x000fea0003800000 */
[----:B-1234-:R-:W1:Y:S01]  /*0760*/  LDS R2, [UR52+0x8] ;  /* 0x00000834ff027984 */ /* 0x01ee620008000800 */
[----:B------:R-:W2:Y:S01]  /*0770*/  LDC.64 R4, c[0x0][0x218] ;  /* 0x00008600ff047b82 */ /* 0x000ea20000000a00 */
[----:B------:R-:W-:Y:S02]  /*0780*/  IMAD.MOV.U32 R3, RZ, RZ, 0x70 ;  /* 0x00000070ff037424 */ /* 0x000fe400078e00ff */
[----:B--2---:R2:W-:Y:S03]  /*0790*/  STS.64 [UR52], R4 ;  /* 0x00000004ff007988 */ /* 0x0045e60008000a34 */
[----:B-1----:R-:W-:-:S05]  /*07a0*/  LOP3.LUT R2, R2, 0x10, R3, 0xd8, !PT ;  /* 0x0000001002027812 */ /* 0x002fca00078ed803 */
[----:B------:R2:W-:Y:S02]  /*07b0*/  STS [UR52+0x8], R2 ;  /* 0x00000802ff007988 */ /* 0x0005e40008000834 */
.L_x_15:
[----:B----4-:R-:W-:Y:S05]  /*07c0*/  BSYNC B1 ;  /* 0x0000000000017941 */ /* 0x010fea0003800000 */
.L_x_14:
[----:B------:R-:W-:Y:S04]  /*07d0*/  BSSY B1, `(.L_x_16) ;  /* 0x000000a000017945 */ /* 0x000fe80003800000 */
[----:B------:R-:W-:Y:S05]  /*07e0*/  @P2 BRA `(.L_x_17) ;  /* 0x0000000000202947 */ /* 0x000fea0003800000 */
[----:B-123--:R-:W1:Y:S01]  /*07f0*/  LDS R2, [UR52+0x34] ;  /* 0x00003434ff027984 */ /* 0x00ee620008000800 */
[----:B------:R-:W-:Y:S02]  /*0800*/  IMAD.MOV.U32 R5, RZ, RZ, 0x3f000000 ;  /* 0x3f000000ff057424 */ /* 0x000fe400078e00ff */
[----:B------:R-:W-:Y:S01]  /*0810*/  @!P2 IMAD.MOV.U32 R3, RZ, RZ, 0x3f ;  /* 0x0000003fff03a424 */ /* 0x000fe200078e00ff */
[----:B------:R-:W2:Y:S02]  /*0820*/  @!P2 LDS R4, [UR52+0x38] ;  /* 0x00003834ff04a984 */ /* 0x000ea40008000800 */
[----:B-1----:R-:W-:Y:S02]  /*0830*/  LOP3.LUT R2, R2, 0xff000000, R5, 0xb8, !PT ;  /* 0xff00000002027812 */ /* 0x002fe400078eb805 */
[----:B--2---:R-:W-:-:S03]  /*0840*/  @!P2 LOP3.LUT R3, R4, 0xff, R3, 0xb8, !PT ;  /* 0x000000ff0403a812 */ /* 0x004fc600078eb803 */
[----:B------:R4:W-:Y:S04]  /*0850*/  STS [UR52+0x34], R2 ;  /* 0x00003402ff007988 */ /* 0x0009e80008000834 */
[----:B------:R4:W-:Y:S02]  /*0860*/  @!P2 STS [UR52+0x38], R3 ;  /* 0x00003803ff00a988 */ /* 0x0009e40008000834 */
.L_x_17:
[----:B------:R-:W-:Y:S05]  /*0870*/  BSYNC B1 ;  /* 0x0000000000017941 */ /* 0x000fea0003800000 */
.L_x_16:
[----:B------:R-:W-:Y:S04]  /*0880*/  BSSY B1, `(.L_x_18) ;  /* 0x0000004000017945 */ /* 0x000fe80003800000 */
[----:B------:R-:W-:Y:S05]  /*0890*/  @P2 BRA `(.L_x_19) ;  /* 0x0000000000082947 */ /* 0x000fea0003800000 */
[----:B------:R1:W-:Y:S04]  /*08a0*/  STS [UR52+0x24], R11 ;  /* 0x0000240bff007988 */ /* 0x0003e80008000834 */
[----:B------:R1:W-:Y:S02]  /*08b0*/  STS [UR52+0x20], R8 ;  /* 0x00002008ff007988 */ /* 0x0003e40008000834 */
.L_x_19:
[----:B------:R-:W-:Y:S05]  /*08c0*/  BSYNC B1 ;  /* 0x0000000000017941 */ /* 0x000fea0003800000 */
.L_x_18:
[----:B------:R-:W-:Y:S04]  /*08d0*/  BSSY B1, `(.L_x_20) ;  /* 0x000000e000017945 */ /* 0x000fe80003800000 */
[----:B------:R-:W-:Y:S05]  /*08e0*/  @P2 BRA `(.L_x_21) ;  /* 0x0000000000302947 */ /* 0x000fea0003800000 */
[----:B----4-:R-:W4:Y:S01]  /*08f0*/  LDS R3, [UR52+0x34] ;  /* 0x00003434ff037984 */ /* 0x010f220008000800 */
[----:B--2---:R-:W2:Y:S03]  /*0900*/  LDC.64 R4, c[0x0][0x240] ;  /* 0x00009000ff047b82 */ /* 0x004ea60000000a00 */
[----:B-1-3--:R-:W1:Y:S01]  /*0910*/  LDS R2, [UR52+0x1c] ;  /* 0x00001c34ff027984 */ /* 0x00ae620008000800 */
[C---:B--2---:R-:W-:Y:S01]  /*0920*/  SHF.L.U64.HI R5, R4.reuse, 0x1, R5 ;  /* 0x0000000104057819 */ /* 0x044fe20000010205 */
[----:B------:R-:W-:-:S03]  /*0930*/  IMAD.SHL.U32 R4, R4, 0x2, RZ ;  /* 0x0000000204047824 */ /* 0x000fc600078e00ff */
[--C-:B------:R-:W-:Y:S02]  /*0940*/  SHF.R.U32.HI R9, RZ, 0x4, R5.reuse ;  /* 0x00000004ff097819 */ /* 0x100fe40000011605 */
[----:B------:R-:W-:-:S05]  /*0950*/  SHF.R.U64 R4, R4, 0x4, R5 ;  /* 0x0000000404047819 */ /* 0x000fca0000001205 */
[----:B------:R2:W-:Y:S01]  /*0960*/  STS [UR52+0xc], R4 ;  /* 0x00000c04ff007988 */ /* 0x0005e20008000834 */
[----:B----4-:R-:W-:Y:S02]  /*0970*/  LOP3.LUT R3, R3, 0x7, RZ, 0xb8, !PT ;  /* 0x0000000703037812 */ /* 0x010fe400078eb8ff */
[----:B-1----:R-:W-:-:S03]  /*0980*/  LOP3.LUT R2, R2, 0xf, R9, 0xb8, !PT ;  /* 0x0000000f02027812 */ /* 0x002fc600078eb809 */
[----:B------:R2:W-:Y:S04]  /*0990*/  STS [UR52+0x34], R3 ;  /* 0x00003403ff007988 */ /* 0x0005e80008000834 */
[----:B------:R2:W-:Y:S02]  /*09a0*/  STS [UR52+0x1c], R2 ;  /* 0x00001c02ff007988 */ /* 0x0005e40008000834 */
.L_x_21:
[----:B------:R-:W-:Y:S05]  /*09b0*/  BSYNC B1 ;  /* 0x0000000000017941 */ /* 0x000fea0003800000 */
.L_x_20:
[----:B------:R-:W-:Y:S04]  /*09c0*/  BSSY B2, `(.L_x_22) ;  /* 0x000001a000027945 */ /* 0x000fe80003800000 */
[----:B------:R-:W-:Y:S04]  /*09d0*/  BSSY B1, `(.L_x_23) ;  /* 0x0000015000017945 */ /* 0x000fe80003800000 */
[----:B------:R-:W-:Y:S05]  /*09e0*/  @P2 BRA `(.L_x_24) ;  /* 0x0000000000202947 */ /* 0x000fea0003800000 */
[----:B-1234-:R-:W1:Y:S02]  /*09f0*/  LDS R2, [UR52+0x34] ;  /* 0x00003434ff027984 */ /* 0x01ee640008000800 */
[----:B-1----:R-:W-:-:S05]  /*0a00*/  LOP3.LUT R2, R2, 0x38, RZ, 0xb8, !PT ;  /* 0x0000003802027812 */ /* 0x002fca00078eb8ff */
[----:B------:R1:W-:Y:S01]  /*0a10*/  STS [UR52+0x34], R2 ;  /* 0x00003402ff007988 */ /* 0x0003e20008000834 */
[----:B------:R-:W-:Y:S05]  /*0a20*/  @P2 BRA `(.L_x_25) ;  /* 0x0000000000202947 */ /* 0x000fea0003800000 */
[----:B-1----:R-:W1:Y:S01]  /*0a30*/  LDS R2, [UR52+0x8] ;  /* 0x00000834ff027984 */ /* 0x002e620008000800 */
[----:B------:R-:W-:-:S05]  /*0a40*/  IMAD.MOV.U32 R3, RZ, RZ, 0x780 ;  /* 0x00000780ff037424 */ /* 0x000fca00078e00ff */
[----:B-1----:R-:W-:-:S05]  /*0a50*/  LOP3.LUT R2, R2, 0x300, R3, 0xd8, !PT ;  /* 0x0000030002027812 */ /* 0x002fca00078ed803 */
[----:B------:R1:W-:Y:S02]  /*0a60*/  STS [UR52+0x8], R2 ;  /* 0x00000802ff007988 */ /* 0x0003e40008000834 */
.L_x_24:
[----:B------:R-:W-:Y:S05]  /*0a70*/  @P2 BRA `(.L_x_26) ;  /* 0x0000000000282947 */ /* 0x000fea0003800000 */
[----:B-1234-:R-:W1:Y:S02]  /*0a80*/  LDS R2, [UR52+0x8] ;  /* 0x00000834ff027984 */ /* 0x01ee640008000800 */
[----:B-1----:R-:W-:-:S05]  /*0a90*/  LOP3.LUT R2, R2, 0x1800, RZ, 0xb8, !PT ;  /* 0x0000180002027812 */ /* 0x002fca00078eb8ff */
[----:B------:R2:W-:Y:S02]  /*0aa0*/  STS [UR52+0x8], R2 ;  /* 0x00000802ff007988 */ /* 0x0005e40008000834 */
.L_x_25:
[----:B------:R-:W-:Y:S05]  /*0ab0*/  @P2 BREAK B1 ;  /* 0x0000000000012942 */ /* 0x000fea0003800000 */
[----:B------:R-:W-:Y:S05]  /*0ac0*/  @P2 BRA `(.L_x_27) ;  /* 0x0000000000242947 */ /* 0x000fea0003800000 */
[----:B-12---:R-:W1:Y:S01]  /*0ad0*/  LDS R2, [UR52+0x8] ;  /* 0x00000834ff027984 */ /* 0x006e620008000800 */
[----:B------:R-:W-:-:S05]  /*0ae0*/  IMAD.MOV.U32 R3, RZ, RZ, 0x6000 ;  /* 0x00006000ff037424 */ /* 0x000fca00078e00ff */
[----:B-1----:R-:W-:-:S04]  /*0af0*/  LOP3.LUT R2, R2, 0x6000, R3, 0xd8, !PT ;  /* 0x0000600002027812 */ /* 0x002fc800078ed803 */
[----:B------:R-:W-:-:S05]  /*0b00*/  LOP3.LUT R2, R2, 0x400000, RZ, 0xb8, !PT ;  /* 0x0040000002027812 */ /* 0x000fca00078eb8ff */
[----:B------:R1:W-:Y:S02]  /*0b10*/  STS [UR52+0x8], R2 ;  /* 0x00000802ff007988 */ /* 0x0003e40008000834 */
.L_x_26:
[----:B------:R-:W-:Y:S05]  /*0b20*/  BSYNC B1 ;  /* 0x0000000000017941 */ /* 0x000fea0003800000 */
.L_x_23:
[----:B-1234-:R-:W1:Y:S02]  /*0b30*/  @!P2 LDS R2, [UR52+0x8] ;  /* 0x00000834ff02a984 */ /* 0x01ee640008000800 */
[----:B-1----:R-:W-:-:S05]  /*0b40*/  @!P2 LOP3.LUT R2, R2, 0x8000, RZ, 0xb8, !PT ;  /* 0x000080000202a812 */ /* 0x002fca00078eb8ff */
[----:B------:R3:W-:Y:S02]  /*0b50*/  @!P2 STS [UR52+0x8], R2 ;  /* 0x00000802ff00a988 */ /* 0x0007e40008000834 */
.L_x_27:
[----:B------:R-:W-:Y:S05]  /*0b60*/  BSYNC B2 ;  /* 0x0000000000027941 */ /* 0x000fea0003800000 */
.L_x_22:
[----:B------:R-:W-:Y:S05]  /*0b70*/  WARPSYNC.ALL ;  /* 0x0000000000007948 */ /* 0x000fea0003800000 */
[----:B------:R-:W-:-:S04]  /*0b80*/  UIADD3 UR4, UR6, 0x80, URZ ;  /* 0x0000008006047890 */ /* 0x000fc8000fffe03f */
[----:B------:R-:W-:-:S04]  /*0b90*/  UIADD3 UR5, UP0, UR4, UR8, URZ ;  /* 0x0000000804057290 */ /* 0x000fc8000ff1e03f */
[----:B------:R-:W-:Y:S02]  /*0ba0*/  ULEA.HI.X.SX32 UR4, UR4, UR9, 0x1, UP0 ;  /* 0x0000000904047291 */ /* 0x000fe400080f0e3f */
[----:B------:R-:W-:-:S04]  /*0bb0*/  IMAD.U32 R4, RZ, RZ, UR5 ;  /* 0x00000005ff047e24 */ /* 0x000fc8000f8e00ff */
[----:B------:R-:W-:Y:S01]  /*0bc0*/  IMAD.U32 R5, RZ, RZ, UR4 ;  /* 0x00000004ff057e24 */ /* 0x000fe2000f8e00ff */
[----:B------:R-:W-:Y:S06]  /*0bd0*/  @P0 BRA `(.L_x_28) ;  /* 0x0000000000380947 */ /* 0x000fec0003800000 */
[----:B-123--:R-:W1:Y:S01]  /*0be0*/  S2R R2, SR_LANEID ;  /* 0x0000000000027919 */ /* 0x00ee620000000000 */
[----:B------:R-:W-:Y:S02]  /*0bf0*/  R2UR UR5, R4 ;  /* 0x00000000040572ca */ /* 0x000fe400000e0000 */
[----:B------:R-:W-:Y:S01]  /*0c00*/  R2UR UR4, R5 ;  /* 0x00000000050472ca */ /* 0x000fe200000e0000 */
[----:B-1----:R-:W-:-:S05]  /*0c10*/  IMAD.SHL.U32 R11, R2, 0x4, RZ ;  /* 0x00000004020b7824 */ /* 0x002fca00078e00ff */
[----:B------:R-:W1:Y:S05]  /*0c20*/  LDS R9, [R11+UR52] ;  /* 0x000000340b097984 */ /* 0x000e6a0008000800 */
[----:B------:R-:W-:-:S05]  /*0c30*/  IADD3 R2, P1, R11, UR5, RZ ;  /* 0x000000050b027c10 */ /* 0x000fca000ff3e0ff */
[----:B------:R-:W-:Y:S01]  /*0c40*/  IMAD.X R3, RZ, RZ, UR4, P1 ;  /* 0x00000004ff037e24 */ /* 0x000fe200088e06ff */
[----:B------:R-:W-:Y:S05]  /*0c50*/  WARPSYNC.ALL ;  /* 0x0000000000007948 */ /* 0x000fea0003800000 */
[----:B------:R-:W-:Y:S02]  /*0c60*/  R2UR UR5, R5 ;  /* 0x00000000050572ca */ /* 0x000fe400000e0000 */
[----:B------:R-:W-:Y:S01]  /*0c70*/  R2UR UR4, R4 ;  /* 0x00000000040472ca */ /* 0x000fe200000e0000 */
[----:B-1----:R4:W2:Y:S01]  /*0c80*/  ATOMG.E.EXCH.STRONG.GPU PT, RZ, [R2], R9 ;  /* 0x0000000902ff73a8 */ /* 0x0028a200041ee100 */
[----:B------:R-:W-:-:S11]  /*0c90*/  DEPBAR {5,4,3,2,1,0} ;  /* 0x0000003f0000791a */ /* 0x000fd60000000000 */
[----:B------:R4:W-:Y:S01]  /*0ca0*/  UTMACCTL.IV [UR4] ;  /* 0x00000000040079b9 */ /* 0x0009e20008000000 */
[----:B------:R-:W-:Y:S01]  /*0cb0*/  NOP ;  /* 0x0000000000007918 */ /* 0x000fe20000000000 */
.L_x_28:
[----:B------:R-:W-:Y:S05]  /*0cc0*/  @P0 BRA `(.L_x_29) ;  /* 0x00000000000c0947 */ /* 0x000fea0003800000 */
[----:B------:R0:W-:Y:S01]  /*0cd0*/  UTMACMDFLUSH ;  /* 0x00000000000079b7 */ /* 0x0001e20000000000 */
[----:B------:R-:W-:Y:S05]  /*0ce0*/  @P0 BRA `(.L_x_29) ;  /* 0x0000000000040947 */ /* 0x000fea0003800000 */
[----:B------:R-:W-:-:S04]  /*0cf0*/  DEPBAR.LE SB0, 0x0 ;  /* 0x000080000000791a */ /* 0x000fc80000000000 */
.L_x_29:
[----:B------:R-:W-:Y:S05]  /*0d00*/  WARPSYNC.ALL ;  /* 0x0000000000007948 */ /* 0x000fea0003800000 */
[----:B--2---:R-:W-:Y:S06]  /*0d10*/  BAR.SYNC.DEFER_BLOCKING 0x0 ;  /* 0x0000000000007b1d */ /* 0x004fec0000010000 */
[----:B------:R-:W-:Y:S02]  /*0d20*/  BSSY B2, `(.L_x_30) ;  /* 0x000000b000027945 */ /* 0x000fe40003800000 */
[----:B------:R-:W-:Y:S06]  /*0d30*/  BAR.SYNC.DEFER_BLOCKING 0x0 ;  /* 0x0000000000007b1d */ /* 0x000fec0000010000 */
[----:B------:R2:W-:Y:S01]  /*0d40*/  @!P0 STS [R12], RZ ;  /* 0x000000ff0c008388 */ /* 0x0005e20000000800 */
[----:B------:R-:W-:Y:S01]  /*0d50*/  NOP ;  /* 0x0000000000007918 */ /* 0x000fe20000000000 */
[----:B------:R-:W-:Y:S05]  /*0d60*/  @P2 BRA `(.L_x_31) ;  /* 0x0000000000182947 */ /* 0x000fea0003800000 */
[----:B-1-34-:R-:W1:Y:S01]  /*0d70*/  LDS R2, [UR52+0x8] ;  /* 0x00000834ff027984 */ /* 0x01ae620008000800 */
[----:B--2--5:R-:W2:Y:S01]  /*0d80*/  LDC.64 R12, c[0x0][0x220] ;  /* 0x00008800ff0c7b82 */ /* 0x024ea20000000a00 */
[----:B------:R-:W-:Y:S02]  /*0d90*/  IMAD.MOV.U32 R3, RZ, RZ, 0x70 ;  /* 0x00000070ff037424 */ /* 0x000fe400078e00ff */
[----:B--2---:R2:W-:Y:S03]  /*0da0*/  STS.64 [UR52], R12 ;  /* 0x0000000cff007988 */ /* 0x0045e60008000a34 */
[----:B-1----:R-:W-:-:S05]  /*0db0*/  LOP3.LUT R2, R2, 0x10, R3, 0xd8, !PT ;  /* 0x0000001002027812 */ /* 0x002fca00078ed803 */
[----:B------:R2:W-:Y:S02]  /*0dc0*/  STS [UR52+0x8], R2 ;  /* 0x00000802ff007988 */ /* 0x0005e40008000834 */
.L_x_31:
[----:B----4-:R-:W-:Y:S05]  /*0dd0*/  BSYNC B2 ;  /* 0x0000000000027941 */ /* 0x010fea0003800000 */
.L_x_30:
[----:B------:R-:W-:Y:S04]  /*0de0*/  BSSY B3, `(.L_x_32) ;  /* 0x0000011000037945 */ /* 0x000fe80003800000 */
[----:B------:R-:W-:Y:S04]  /*0df0*/  BSSY B2, `(.L_x_33) ;  /* 0x000000e000027945 */ /* 0x000fe80003800000 */
[----:B------:R-:W-:Y:S05]  /*0e00*/  @P2 BRA `(.L_x_34) ;  /* 0x0000000000242947 */ /* 0x000fea0003800000 */
[----:B-123--:R-:W1:Y:S01]  /*0e10*/  LDS R2, [UR52+0x34] ;  /* 0x00003434ff027984 */ /* 0x00ee620008000800 */
[----:B------:R-:W-:-:S05]  /*0e20*/  IMAD.MOV.U32 R3, RZ, RZ, 0x3f000000 ;  /* 0x3f000000ff037424 */ /* 0x000fca00078e00ff */
[----:B-1----:R-:W-:-:S05]  /*0e30*/  LOP3.LUT R2, R2, 0xff000000, R3, 0xb8, !PT ;  /* 0xff00000002027812 */ /* 0x002fca00078eb803 */
[----:B------:R1:W-:Y:S01]  /*0e40*/  STS [UR52+0x34], R2 ;  /* 0x00003402ff007988 */ /* 0x0003e20008000834 */
[----:B------:R-:W-:Y:S05]  /*0e50*/  @P2 BRA `(.L_x_35) ;  /* 0x00000000001c2947 */ /* 0x000fea0003800000 */
[----:B-1----:R-:W1:Y:S01]  /*0e60*/  LDS R2, [UR52+0x38] ;  /* 0x00003834ff027984 */ /* 0x002e620008000800 */
[----:B------:R-:W-:-:S05]  /*0e70*/  IMAD.MOV.U32 R3, RZ, RZ, 0xff ;  /* 0x000000ffff037424 */ /* 0x000fca00078e00ff */
[----:B-1----:R-:W-:-:S05]  /*0e80*/  LOP3.LUT R2, R2, 0xff, R3, 0xb8, !PT ;  /* 0x000000ff02027812 */ /* 0x002fca00078eb803 */
[----:B------:R4:W-:Y:S02]  /*0e90*/  STS [UR52+0x38], R2 ;  /* 0x00003802ff007988 */ /* 0x0009e40008000834 */
.L_x_34:
[----:B------:R-:W-:Y:S05]  /*0ea0*/  @P2 BREAK B2 ;  /* 0x0000000000022942 */ /* 0x000fea0003800000 */
[----:B------:R-:W-:Y:S05]  /*0eb0*/  @P2 BRA `(.L_x_36) ;  /* 0x00000000000c2947 */ /* 0x000fea0003800000 */
[----:B------:R1:W-:Y:S02]  /*0ec0*/  STS [UR52+0x20], R8 ;  /* 0x00002008ff007988 */ /* 0x0003e40008000834 */
.L_x_35:
[----:B------:R-:W-:Y:S05]  /*0ed0*/  BSYNC B2 ;  /* 0x0000000000027941 */ /* 0x000fea0003800000 */
.L_x_33:
[----:B------:R1:W-:Y:S02]  /*0ee0*/  @!P2 STS [UR52+0x24], R7 ;  /* 0x00002407ff00a988 */ /* 0x0003e40008000834 */
.L_x_36:
[----:B------:R-:W-:Y:S05]  /*0ef0*/  BSYNC B3 ;  /* 0x0000000000037941 */ /* 0x000fea0003800000 */
.L_x_32:
[----:B------:R-:W-:Y:S05]  /*0f00*/  WARPSYNC.ALL ;  /* 0x0000000000007948 */ /* 0x000fea0003800000 */
[----:B------:R-:W-:Y:S04]  /*0f10*/  BSSY B3, `(.L_x_37) ;  /* 0x000000e000037945 */ /* 0x000fe80003800000 */
[----:B------:R-:W-:Y:S05]  /*0f20*/  @P2 BRA `(.L_x_38) ;  /* 0x0000000000302947 */ /* 0x000fea0003800000 */
[----:B------:R-:W1:Y:S01]  /*0f30*/  LDS R3, [UR52+0x34] ;  /* 0x00003434ff037984 */ /* 0x000e620008000800 */
[----:B--2--5:R-:W2:Y:S03]  /*0f40*/  LDC.64 R12, c[0x0][0x248] ;  /* 0x00009200ff0c7b82 */ /* 0x024ea60000000a00 */
[----:B-1-34-:R-:W1:Y:S01]  /*0f50*/  LDS R2, [UR52+0x1c] ;  /* 0x00001c34ff027984 */ /* 0x01ae620008000800 */
[C---:B--2---:R-:W-:Y:S01]  /*0f60*/  SHF.L.U64.HI R8, R12.reuse, 0x1, R13 ;  /* 0x000000010c087819 */ /* 0x044fe2000001020d */
[----:B------:R-:W-:-:S03]  /*0f70*/  IMAD.SHL.U32 R7, R12, 0x2, RZ ;  /* 0x000000020c077824 */ /* 0x000fc600078e00ff */
[--C-:B------:R-:W-:Y:S02]  /*0f80*/  SHF.R.U32.HI R9, RZ, 0x4, R8.reuse ;  /* 0x00000004ff097819 */ /* 0x100fe40000011608 */
[----:B------:R-:W-:-:S05]  /*0f90*/  SHF.R.U64 R7, R7, 0x4, R8 ;  /* 0x0000000407077819 */ /* 0x000fca0000001208 */
[----:B------:R2:W-:Y:S01]  /*0fa0*/  STS [UR52+0xc], R7 ;  /* 0x00000c07ff007988 */ /* 0x0005e20008000834 */
[----:B------:R-:W-:Y:S02]  /*0fb0*/  LOP3.LUT R3, R3, 0x7, RZ, 0xb8, !PT ;  /* 0x0000000703037812 */ /* 0x000fe400078eb8ff */
[----:B-1----:R-:W-:-:S03]  /*0fc0*/  LOP3.LUT R2, R2, 0xf, R9, 0xb8, !PT ;  /* 0x0000000f02027812 */ /* 0x002fc600078eb809 */
[----:B------:R2:W-:Y:S04]  /*0fd0*/  STS [UR52+0x34], R3 ;  /* 0x00003403ff007988 */ /* 0x0005e80008000834 */
[----:B------:R2:W-:Y:S02]  /*0fe0*/  STS [UR52+0x1c], R2 ;  /* 0x00001c02ff007988 */ /* 0x0005e40008000834 */
.L_x_38:
[----:B------:R-:W-:Y:S05]  /*0ff0*/  BSYNC B3 ;  /* 0x0000000000037941 */ /* 0x000fea0003800000 */
.L_x_37:
        /* <DEDUP_REMOVED lines=11> */
.L_x_41:
[----:B------:R-:W-:Y:S05]  /*10b0*/  @P2 BRA `(.L_x_43) ;  /* 0x0000000000282947 */ /* 0x000fea0003800000 */
[----:B-1234-:R-:W1:Y:S02]  /*10c0*/  LDS R2, [UR52+0x8] ;  /* 0x00000834ff027984 */ /* 0x01ee640008000800 */
[----:B-1----:R-:W-:-:S05]  /*10d0*/  LOP3.LUT R2, R2, 0x1800, RZ, 0xb8, !PT ;  /* 0x0000180002027812 */ /* 0x002fca00078eb8ff */
[----:B------:R2:W-:Y:S02]  /*10e0*/  STS [UR52+0x8], R2 ;  /* 0x00000802ff007988 */ /* 0x0005e40008000834 */
.L_x_42:
[----:B------:R-:W-:Y:S05]  /*10f0*/  @P2 BREAK B4 ;  /* 0x0000000000042942 */ /* 0x000fea0003800000 */
[----:B------:R-:W-:Y:S05]  /*1100*/  @P2 BRA `(.L_x_44) ;  /* 0x0000000000242947 */ /* 0x000fea0003800000 */
[----:B-12---:R-:W1:Y:S01]  /*1110*/  LDS R2, [UR52+0x8] ;  /* 0x00000834ff027984 */ /* 0x006e620008000800 */
[----:B------:R-:W-:-:S05]  /*1120*/  IMAD.MOV.U32 R3, RZ, RZ, 0x6000 ;  /* 0x00006000ff037424 */ /* 0x000fca00078e00ff */
[----:B-1----:R-:W-:-:S04]  /*1130*/  LOP3.LUT R2, R2, 0x6000, R3, 0xd8, !PT ;  /* 0x0000600002027812 */ /* 0x002fc800078ed803 */
[----:B------:R-:W-:-:S05]  /*1140*/  LOP3.LUT R2, R2, 0x400000, RZ, 0xb8, !PT ;  /* 0x0040000002027812 */ /* 0x000fca00078eb8ff */
[----:B------:R1:W-:Y:S02]  /*1150*/  STS [UR52+0x8], R2 ;  /* 0x00000802ff007988 */ /* 0x0003e40008000834 */
.L_x_43:
[----:B------:R-:W-:Y:S05]  /*1160*/  BSYNC B4 ;  /* 0x0000000000047941 */ /* 0x000fea0003800000 */
.L_x_40:
[----:B-1234-:R-:W1:Y:S02]  /*1170*/  @!P2 LDS R2, [UR52+0x8] ;  /* 0x00000834ff02a984 */ /* 0x01ee640008000800 */
[----:B-1----:R-:W-:-:S05]  /*1180*/  @!P2 LOP3.LUT R2, R2, 0x8000, RZ, 0xb8, !PT ;  /* 0x000080000202a812 */ /* 0x002fca00078eb8ff */
[----:B------:R3:W-:Y:S02]  /*1190*/  @!P2 STS [UR52+0x8], R2 ;  /* 0x00000802ff00a988 */ /* 0x0007e40008000834 */
.L_x_44:
[----:B------:R-:W-:Y:S05]  /*11a0*/  BSYNC B3 ;  /* 0x0000000000037941 */ /* 0x000fea0003800000 */
.L_x_39:
[----:B------:R-:W-:Y:S05]  /*11b0*/  WARPSYNC.ALL ;  /* 0x0000000000007948 */ /* 0x000fea0003800000 */
[----:B------:R-:W-:Y:S01]  /*11c0*/  UIADD3 UR6, UR6, 0x100, URZ ;  /* 0x0000010006067890 */ /* 0x000fe2000fffe03f */
[----:B------:R-:W-:Y:S02]  /*11d0*/  ISETP.GE.AND P1, PT, R14, 0x1, PT ;  /* 0x000000010e00780c */ /* 0x000fe40003f26270 */
[----:B------:R-:W-:Y:S02]  /*11e0*/  CS2R R120, SRZ ;  /* 0x0000000000787805 */ /* 0x000fe4000001ff00 */
[----:B------:R-:W-:Y:S01]  /*11f0*/  CS2R R122, SRZ ;  /* 0x00000000007a7805 */ /* 0x000fe2000001ff00 */
[----:B------:R-:W-:Y:S01]  /*1200*/  UIADD3 UR4, UP0, UR6, UR8, URZ ;  /* 0x0000000806047290 */ /* 0x000fe2000ff1e03f */
[----:B------:R-:W-:-:S02]  /*1210*/  CS2R R124, SRZ ;  /* 0x00000000007c7805 */ /* 0x000fc4000001ff00 */
[----:B------:R-:W-:Y:S02]  /*1220*/  CS2R R126, SRZ ;  /* 0x00000000007e7805 */ /* 0x000fe4000001ff00 */
[----:B------:R-:W-:Y:S02]  /*1230*/  CS2R R128, SRZ ;  /* 0x0000000000807805 */ /* 0x000fe4000001ff00 */
[----:B------:R-:W-:Y:S02]  /*1240*/  CS2R R130, SRZ ;  /* 0x0000000000827805 */ /* 0x000fe4000001ff00 */
[----:B------:R-:W-:Y:S01]  /*1250*/  CS2R R132, SRZ ;  /* 0x0000000000847805 */ /* 0x000fe2000001ff00 */
[----:B-123--:R-:W-:Y:S01]  /*1260*/  IMAD.U32 R2, RZ, RZ, UR4 ;  /* 0x00000004ff027e24 */ /* 0x00efe2000f8e00ff */
[----:B------:R-:W-:Y:S01]  /*1270*/  ULEA.HI.X.SX32 UR4, UR6, UR9, 0x1, UP0 ;  /* 0x0000000906047291 */ /* 0x000fe200080f0e3f */
[----:B------:R-:W-:Y:S02]  /*1280*/  CS2R R134, SRZ ;  /* 0x0000000000867805 */ /* 0x000fe4000001ff00 */
[----:B------:R-:W-:-:S02]  /*1290*/  CS2R R136, SRZ ;  /* 0x0000000000887805 */ /* 0x000fc4000001ff00 */
[----:B------:R-:W-:Y:S02]  /*12a0*/  CS2R R138, SRZ ;  /* 0x00000000008a7805 */ /* 0x000fe4000001ff00 */
[----:B------:R-:W-:Y:S02]  /*12b0*/  CS2R R140, SRZ ;  /* 0x00000000008c7805 */ /* 0x000fe4000001ff00 */
[----:B------:R-:W-:Y:S01]  /*12c0*/  CS2R R142, SRZ ;  /* 0x00000000008e7805 */ /* 0x000fe2000001ff00 */
[----:B------:R-:W-:Y:S01]  /*12d0*/  IMAD.U32 R3, RZ, RZ, UR4 ;  /* 0x00000004ff037e24 */ /* 0x000fe2000f8e00ff */
[----:B------:R-:W-:Y:S02]  /*12e0*/  CS2R R144, SRZ ;  /* 0x0000000000907805 */ /* 0x000fe4000001ff00 */
[----:B------:R-:W-:Y:S02]  /*12f0*/  CS2R R146, SRZ ;  /* 0x0000000000927805 */ /* 0x000fe4000001ff00 */
[----:B------:R-:W-:-:S02]  /*1300*/  CS2R R148, SRZ ;  /* 0x0000000000947805 */ /* 0x000fc4000001ff00 */
[----:B------:R-:W-:Y:S02]  /*1310*/  CS2R R150, SRZ ;  /* 0x0000000000967805 */ /* 0x000fe4000001ff00 */
[----:B------:R-:W-:Y:S02]  /*1320*/  CS2R R88, SRZ ;  /* 0x0000000000587805 */ /* 0x000fe4000001ff00 */
[----:B------:R-:W-:Y:S02]  /*1330*/  CS2R R90, SRZ ;  /* 0x00000000005a7805 */ /* 0x000fe4000001ff00 */
        /* <DEDUP_REMOVED lines=31> */
[----:B------:R-:W-:Y:S01]  /*1530*/  CS2R R26, SRZ ;  /* 0x00000000001a7805 */ /* 0x000fe2000001ff00 */
[----:B------:R-:W-:Y:S01]  /*1540*/  IMAD.MOV.U32 R28, RZ, RZ, RZ ;  /* 0x000000ffff1c7224 */ /* 0x000fe200078e00ff */
[----:B------:R-:W-:Y:S06]  /*1550*/  @P0 BRA `(.L_x_45) ;  /* 0x0000000000380947 */ /* 0x000fec0003800000 */
[----:B------:R-:W1:Y:S01]  /*1560*/  S2R R7, SR_LANEID ;  /* 0x0000000000077919 */ /* 0x000e620000000000 */
        /* <DEDUP_REMOVED lines=13> */
.L_x_45:
[----:B------:R-:W-:Y:S05]  /*1640*/  @P0 BRA `(.L_x_46) ;  /* 0x00000000000c0947 */ /* 0x000fea0003800000 */
[----:B------:R0:W-:Y:S01]  /*1650*/  UTMACMDFLUSH ;  /* 0x00000000000079b7 */ /* 0x0001e20000000000 */
[----:B------:R-:W-:Y:S05]  /*1660*/  @P0 BRA `(.L_x_46) ;  /* 0x0000000000040947 */ /* 0x000fea0003800000 */
[----:B------:R-:W-:-:S04]  /*1670*/  DEPBAR.LE SB0, 0x0 ;  /* 0x000080000000791a */ /* 0x000fc80000000000 */
.L_x_46:
[----:B------:R-:W-:Y:S05]  /*1680*/  WARPSYNC.ALL ;  /* 0x0000000000007948 */ /* 0x000fea0003800000 */
[----:B--2---:R-:W-:Y:S01]  /*1690*/  BAR.SYNC.DEFER_BLOCKING 0x0 ;  /* 0x0000000000007b1d */ /* 0x004fe20000010000 */
[----:B------:R-:W-:Y:S01]  /*16a0*/  IMAD.MOV.U32 R29, RZ, RZ, RZ ;  /* 0x000000ffff1d7224 */ /* 0x000fe200078e00ff */
[----:B------:R-:W-:Y:S02]  /*16b0*/  CS2R R30, SRZ ;  /* 0x00000000001e7805 */ /* 0x000fe4000001ff00 */
[----:B------:R-:W-:Y:S02]  /*16c0*/  CS2R R32, SRZ ;  /* 0x0000000000207805 */ /* 0x000fe4000001ff00 */
[----:B------:R-:W-:-:S02]  /*16d0*/  CS2R R34, SRZ ;  /* 0x0000000000227805 */ /* 0x000fc4000001ff00 */
[----:B------:R-:W-:Y:S01]  /*16e0*/  CS2R R36, SRZ ;  /* 0x0000000000247805 */ /* 0x000fe2000001ff00 */
[----:B------:R-:W2:Y:S01]  /*16f0*/  S2UR UR7, SR_CTAID.X ;  /* 0x00000000000779c3 */ /* 0x000ea20000002500 */
[----:B------:R-:W-:Y:S01]  /*1700*/  VOTEU.ALL UP0, P2 ;  /* 0x00000000003f7886 */ /* 0x000fe20001000000 */
[----:B-1----:R-:W-:Y:S01]  /*1710*/  UMOV UR4, 0x1 ;  /* 0x0000000100047882 */ /* 0x002fe20000000000 */
[----:B------:R-:W-:Y:S02]  /*1720*/  CS2R R38, SRZ ;  /* 0x0000000000267805 */ /* 0x000fe4000001ff00 */
[----:B------:R-:W-:Y:S02]  /*1730*/  CS2R R40, SRZ ;  /* 0x0000000000287805 */ /* 0x000fe4000001ff00 */
[----:B------:R-:W-:Y:S01]  /*1740*/  CS2R R42, SRZ ;  /* 0x00000000002a7805 */ /* 0x000fe2000001ff00 */
[----:B------:R-:W-:-:S04]  /*1750*/  @!UP0 UIADD3 UR4, -UR4, 0x100000, URZ ;  /* 0x0010000004048890 */ /* 0x000fc8000fffe13f */
[----:B------:R-:W-:Y:S02]  /*1760*/  @!UP0 USHF.L.U32 UR5, UR4, 0xb, URZ ;  /* 0x0000000b04058899 */ /* 0x000fe4000800063f */
[----:B------:R-:W-:Y:S01]  /*1770*/  @!UP0 USHF.L.U32 UR4, UR4, 0x1, URZ ;  /* 0x0000000104048899 */ /* 0x000fe2000800063f */
[----:B------:R-:W-:Y:S01]  /*1780*/  CS2R R44, SRZ ;  /* 0x00000000002c7805 */ /* 0x000fe2000001ff00 */
[----:B------:R-:W1:Y:S01]  /*1790*/  S2UR UR6, SR_CTAID.Y ;  /* 0x00000000000679c3 */ /* 0x000e620000002600 */
[----:B------:R-:W-:Y:S01]  /*17a0*/  VOTEU.ALL UP0, P2 ;  /* 0x00000000003f7886 */ /* 0x000fe20001000000 */
[----:B------:R-:W-:Y:S02]  /*17b0*/  CS2R R46, SRZ ;  /* 0x00000000002e7805 */ /* 0x000fe4000001ff00 */
[----:B------:R-:W-:Y:S02]  /*17c0*/  CS2R R48, SRZ ;  /* 0x0000000000307805 */ /* 0x000fe4000001ff00 */
[----:B------:R-:W-:-:S02]  /*17d0*/  CS2R R50, SRZ ;  /* 0x0000000000327805 */ /* 0x000fc4000001ff00 */
[----:B------:R-:W-:Y:S02]  /*17e0*/  CS2R R52, SRZ ;  /* 0x0000000000347805 */ /* 0x000fe4000001ff00 */
[----:B------:R-:W-:Y:S01]  /*17f0*/  CS2R R54, SRZ ;  /* 0x0000000000367805 */ /* 0x000fe2000001ff00 */
[----:B------:R-:W3:Y:S02]  /*1800*/  FENCE.VIEW.ASYNC.S ;  /* 0x00000000000073c6 */ /* 0x000ee40000000000 */
[----:B---3--:R3:W4:Y:S01]  /*1810*/  @!UP0 SYNCS.EXCH.64 URZ, [UR52+0xa000], UR4 ;  /* 0x00a00004343f85b2 */ /* 0x0087220008000100 */
[----:B--2---:R-:W-:Y:S02]  /*1820*/  USHF.L.U32 UR55, UR7, 0x8, URZ ;  /* 0x0000000807377899 */ /* 0x004fe4000800063f */
[----:B-1----:R-:W-:Y:S01]  /*1830*/  USHF.L.U32 UR58, UR6, 0x6, URZ ;  /* 0x00000006063a7899 */ /* 0x002fe2000800063f */
[----:B------:R-:W-:Y:S11]  /*1840*/  @!P1 BRA `(.L_x_47) ;  /* 0x0000000c00109947 */ /* 0x000ff60003800000 */
[----:B------:R-:W-:Y:S01]  /*1850*/  USHF.R.U32.HI UR48, URZ, 0x4, UR52 ;  /* 0x000000043f307899 */ /* 0x000fe20008011634 */
[----:B------:R-:W-:Y:S01]  /*1860*/  CS2R R120, SRZ ;  /* 0x0000000000787805 */ /* 0x000fe2000001ff00 */
[----:B------:R-:W-:Y:S01]  /*1870*/  UIADD3 UR6, UR52, 0x8000, URZ ;  /* 0x0000800034067890 */ /* 0x000fe2000fffe03f */
[----:B------:R-:W-:Y:S01]  /*1880*/  CS2R R122, SRZ ;  /* 0x00000000007a7805 */ /* 0x000fe2000001ff00 */
[----:B------:R-:W-:Y:S01]  /*1890*/  USGXT.U32 UR48, UR48, 0xe ;  /* 0x0000000e3030789a */ /* 0x000fe20008000000 */
[----:B------:R-:W-:Y:S01]  /*18a0*/  CS2R R124, SRZ ;  /* 0x00000000007c7805 */ /* 0x000fe2000001ff00 */
[----:B---3--:R-:W-:Y:S01]  /*18b0*/  UMOV UR4, URZ ;  /* 0x0000003f00047c82 */ /* 0x008fe20008000000 */
[----:B------:R-:W-:Y:S01]  /*18c0*/  USHF.R.U32.HI UR6, URZ, 0x4, UR6 ;  /* 0x000000043f067899 */ /* 0x000fe20008011606 */
[----:B------:R-:W-:Y:S01]  /*18d0*/  CS2R R126, SRZ ;  /* 0x00000000007e7805 */ /* 0x000fe2000001ff00 */
[----:B------:R-:W-:Y:S01]  /*18e0*/  UIADD3 UR12, UP0, UR48, 0x2, URZ ;  /* 0x00000002300c7890 */ /* 0x000fe2000ff1e03f */
[----:B------:R-:W-:Y:S01]  /*18f0*/  CS2R R128, SRZ ;  /* 0x0000000000807805 */ /* 0x000fe2000001ff00 */
[----:B------:R-:W-:Y:S01]  /*1900*/  USGXT.U32 UR50, UR6, 0xe ;  /* 0x0000000e0632789a */ /* 0x000fe20008000000 */
[----:B------:R-:W-:Y:S01]  /*1910*/  CS2R R130, SRZ ;  /* 0x0000000000827805 */ /* 0x000fe2000001ff00 */
[----:B------:R-:W-:Y:S01]  /*1920*/  UIADD3.X UR13, UR4, 0x40000040, URZ, UP0, !UPT ;  /* 0x40000040040d7890 */ /* 0x000fe200087fe43f */
[----:B------:R-:W-:Y:S01]  /*1930*/  CS2R R132, SRZ ;  /* 0x0000000000847805 */ /* 0x000fe2000001ff00 */
[----:B------:R-:W-:Y:S01]  /*1940*/  UIADD3 UR14, UP0, UR50, 0x80, URZ ;  /* 0x00000080320e7890 */ /* 0x000fe2000ff1e03f */
[----:B------:R-:W-:Y:S01]  /*1950*/  CS2R R134, SRZ ;  /* 0x0000000000867805 */ /* 0x000fe2000001ff00 */
[----:B------:R-:W-:Y:S01]  /*1960*/  UIADD3.64 UR10, UR12, 0x1fe, URZ ;  /* 0x000001fe0c0a7897 */ /* 0x000fe2000fffe03f */
[----:B------:R-:W-:Y:S01]  /*1970*/  CS2R R136, SRZ ;  /* 0x0000000000887805 */ /* 0x000fe2000001ff00 */
[----:B------:R-:W-:Y:S01]  /*1980*/  UIADD3.64 UR6, UR12, 0x200, URZ ;  /* 0x000002000c067897 */ /* 0x000fe2000fffe03f */
[----:B------:R-:W-:Y:S01]  /*1990*/  CS2R R138, SRZ ;  /* 0x00000000008a7805 */ /* 0x000fe2000001ff00 */
[----:B------:R-:W-:Y:S01]  /*19a0*/  UMOV UR5, URZ ;  /* 0x0000003f00057c82 */ /* 0x000fe20008000000 */
[----:B------:R-:W-:Y:S01]  /*19b0*/  CS2R R140, SRZ ;  /* 0x00000000008c7805 */ /* 0x000fe2000001ff00 */
[----:B------:R-:W-:Y:S01]  /*19c0*/  IMAD.U32 R8, RZ, RZ, UR10 ;  /* 0x0000000aff087e24 */ /* 0x000fe2000f8e00ff */
[----:B------:R-:W-:Y:S01]  /*19d0*/  UIADD3.X UR15, UR5, 0x40000040, URZ, UP0, !UPT ;  /* 0x40000040050f7890 */ /* 0x000fe200087fe43f */
[----:B------:R-:W-:Y:S01]  /*19e0*/  IMAD.U32 R9, RZ, RZ, UR11 ;  /* 0x0000000bff097e24 */ /* 0x000fe2000f8e00ff */
[----:B------:R-:W-:Y:S01]  /*19f0*/  UIADD3.64 UR10, UR12, 0x202, URZ ;  /* 0x000002020c0a7897 */ /* 0x000fe2000fffe03f */
[----:B------:R-:W-:Y:S01]  /*1a00*/  IMAD.U32 R8, RZ, RZ, UR6 ;  /* 0x00000006ff087e24 */ /* 0x000fe2000f8e00ff */
[----:B------:R-:W-:Y:S01]  /*1a10*/  CS2R R142, SRZ ;  /* 0x00000000008e7805 */ /* 0x000fe2000001ff00 */
[----:B------:R-:W-:Y:S01]  /*1a20*/  IMAD.U32 R9, RZ, RZ, UR7 ;  /* 0x00000007ff097e24 */ /* 0x000fe2000f8e00ff */
[----:B------:R-:W-:Y:S01]  /*1a30*/  UIADD3.64 UR6, UR12, 0x204, URZ ;  /* 0x000002040c067897 */ /* 0x000fe2000fffe03f */
        /* <DEDUP_REMOVED lines=51> */
[----:B------:R-:W-:Y:S01]  /*1d70*/  CS2R R54, SRZ ;  /* 0x0000000000367805 */ /* 0x000fe2000001ff00 */
[----:B------:R-:W-:Y:S01]  /*1d80*/  IMAD.U32 R8, RZ, RZ, UR10 ;  /* 0x0000000aff087e24 */ /* 0x000fe2000f8e00ff */
[----:B------:R-:W-:Y:S01]  /*1d90*/  UIADD3.64 UR8, UR12, 0x2, URZ ;  /* 0x000000020c087897 */ /* 0x000fe2000fffe03f */
[----:B------:R-:W-:Y:S01]  /*1da0*/  IMAD.U32 R9, RZ, RZ, UR11 ;  /* 0x0000000bff097e24 */ /* 0x000fe2000f8e00ff */
[----:B------:R-:W-:Y:S01]  /*1db0*/  UIADD3.64 UR4, UR12, 0x4, URZ ;  /* 0x000000040c047897 */ /* 0x000fe2000fffe03f */
[----:B------:R-:W-:Y:S01]  /*1dc0*/  IMAD.U32 R8, RZ, RZ, UR6 ;  /* 0x00000006ff087e24 */ /* 0x000fe2000f8e00ff */
[----:B------:R-:W-:Y:S01]  /*1dd0*/  UIADD3.64 UR16, UR12, 0x3fe, URZ ;  /* 0x000003fe0c107897 */ /* 0x000fe2000fffe03f */
[----:B------:R-:W-:Y:S01]  /*1de0*/  IMAD.U32 R9, RZ, RZ, UR7 ;  /* 0x00000007ff097e24 */ /* 0x000fe2000f8e00ff */
[----:B------:R-:W-:-:S02]  /*1df0*/  UIADD3.64 UR20, UR12, 0x400, URZ ;  /* 0x000004000c147897 */ /* 0x000fc4000fffe03f */
[----:B------:R-:W-:Y:S02]  /*1e00*/  UIADD3.64 UR24, UR12, 0x402, URZ ;  /* 0x000004020c187897 */ /* 0x000fe4000fffe03f */
[----:B------:R-:W-:Y:S02]  /*1e10*/  UIADD3.64 UR28, UR12, 0x404, URZ ;  /* 0x000004040c1c7897 */ /* 0x000fe4000fffe03f */
[----:B------:R-:W-:Y:S02]  /*1e20*/  UIADD3.64 UR32, UR12, 0x5fe, URZ ;  /* 0x000005fe0c207897 */ /* 0x000fe4000fffe03f */
[----:B------:R-:W-:Y:S02]  /*1e30*/  UIADD3.64 UR36, UR12, 0x600, URZ ;  /* 0x000006000c247897 */ /* 0x000fe4000fffe03f */
[----:B------:R-:W-:Y:S02]  /*1e40*/  UIADD3.64 UR40, UR12, 0x602, URZ ;  /* 0x000006020c287897 */ /* 0x000fe4000fffe03f */
[----:B------:R-:W-:-:S02]  /*1e50*/  UIADD3.64 UR44, UR12, 0x604, URZ ;  /* 0x000006040c2c7897 */ /* 0x000fc4000fffe03f */
[----:B------:R-:W-:Y:S02]  /*1e60*/  UIADD3.64 UR10, UR14, 0x80, URZ ;  /* 0x000000800e0a7897 */ /* 0x000fe4000fffe03f */
[----:B------:R-:W-:Y:S01]  /*1e70*/  UIADD3.64 UR6, UR14, 0x100, URZ ;  /* 0x000001000e067897 */ /* 0x000fe2000fffe03f */
[----:B------:R-:W-:Y:S01]  /*1e80*/  UMOV UR54, URZ ;  /* 0x0000003f00367c82 */ /* 0x000fe20008000000 */
[----:B------:R-:W-:-:S10]  /*1e90*/  UMOV UR51, 0x40000040 ;  /* 0x4000004000337882 */ /* 0x000fd40000000000 */
.L_x_49:
[----:B----4-:R-:W-:Y:S01]  /*1ea0*/  BAR.SYNC.DEFER_BLOCKING 0x0 ;  /* 0x0000000000007b1d */ /* 0x010fe20000010000 */
[----:B------:R-:W-:Y:S01]  /*1eb0*/  @!P2 IMAD.MOV.U32 R7, RZ, RZ, 0xa000 ;  /* 0x0000a000ff07a424 */ /* 0x000fe200078e00ff */
[----:B------:R-:W-:Y:S02]  /*1ec0*/  ELECT P0, URZ, PT ;  /* 0x00000000003f782f */ /* 0x000fe40003800000 */
[----:B------:R-:W-:Y:S02]  /*1ed0*/  R2UR UR23, R5 ;  /* 0x00000000051772ca */ /* 0x000fe400000e0000 */
[----:B------:R-:W-:Y:S02]  /*1ee0*/  ELECT P1, URZ, PT ;  /* 0x00000000003f782f */ /* 0x000fe40003820000 */
[----:B------:R-:W-:Y:S01]  /*1ef0*/  R2UR UR22, R4 ;  /* 0x00000000041672ca */ /* 0x000fe200000e0000 */
[----:B------:R-:W-:Y:S01]  /*1f00*/  UMOV UR59, UR54 ;  /* 0x00000036003b7c82 */ /* 0x000fe20008000000 */
[C---:B------:R-:W-:Y:S01]  /*1f10*/  ISETP.LT.U32.AND P0, PT, R6.reuse, 0x20, P0 ;  /* 0x000000200600780c */ /* 0x040fe20000701070 */
[----:B------:R-:W-:Y:S01]  /*1f20*/  UMOV UR49, 0x40000040 ;  /* 0x4000004000317882 */ /* 0x000fe20000000000 */
[----:B------:R-:W-:-:S11]  /*1f30*/  ISETP.LT.U32.AND P1, PT, R6, 0x20, P1 ;  /* 0x000000200600780c */ /* 0x000fd60000f21070 */
[----:B------:R-:W-:Y:S01]  /*1f40*/  VOTEU.ANY UP0, P0 ;  /* 0x00000000003f7886 */ /* 0x000fe20000000100 */
[----:B------:R-:W-:Y:S01]  /*1f50*/  VOTEU.ANY UP2, P0 ;  /* 0x00000000003f7886 */ /* 0x000fe20000040100 */
[----:B------:R-:W-:Y:S01]  /*1f60*/  VOTEU.ANY UP1, P1 ;  /* 0x00000000003f7886 */ /* 0x000fe20000820100 */
[----:B------:R-:W-:Y:S01]  /*1f70*/  VOTEU.ANY UP3, P1 ;  /* 0x00000000003f7886 */ /* 0x000fe20000860100 */
[----:B------:R1:W-:Y:S01]  /*1f80*/  @!P2 SYNCS.ARRIVE.TRANS64 RZ, [UR52+0xa000], R7 ;  /* 0x00a00007ffffa9a7 */ /* 0x0003e20008000034 */
[----:B------:R2:W-:Y:S06]  /*1f90*/  MEMBAR.ALL.CTA ;  /* 0x0000000000007992 */ /* 0x0005ec0000008000 */
[----:B--2---:R-:W2:Y:S01]  /*1fa0*/  FENCE.VIEW.ASYNC.S ;  /* 0x00000000000073c6 */ /* 0x004ea20000000000 */
[----:B------:R-:W-:Y:S01]  /*1fb0*/  @UP0 UIADD3 UR53, UR52, 0xa000, URZ ;  /* 0x0000a00034350890 */ /* 0x000fe2000fffe03f */
[----:B------:R-:W-:Y:S01]  /*1fc0*/  @UP0 UMOV UR18, UR61 ;  /* 0x0000003d00120c82 */ /* 0x000fe20008000000 */
[----:B------:R-:W-:Y:S01]  /*1fd0*/  @UP0 UMOV UR19, UR60 ;  /* 0x0000003c00130c82 */ /* 0x000fe20008000000 */
[----:B------:R-:W-:-:S02]  /*1fe0*/  @UP1 UIADD3 UR56, UR52, 0x8000, URZ ;  /* 0x0000800034381890 */ /* 0x000fc4000fffe03f */
[----:B------:R-:W-:Y:S01]  /*1ff0*/  @UP1 UIADD3 UR57, UR52, 0xa000, URZ ;  /* 0x0000a00034391890 */ /* 0x000fe2000fffe03f */
[----:B-1----:R-:W-:Y:S01]  /*2000*/  SHF.L.U32 R7, R10, 0x1f, RZ ;  /* 0x0000001f0a077819 */ /* 0x002fe200000006ff */
[----:B--2---:R-:W-:Y:S06]  /*2010*/  BAR.SYNC.DEFER_BLOCKING 0x0 ;  /* 0x0000000000007b1d */ /* 0x004fec0000010000 */
[----:B------:R1:W-:Y:S02]  /*2020*/  @UP2 UTMALDG.2D [UR52], [UR18] ;  /* 0x00000034120025b4 */ /* 0x0003e40008008000 */
[----:B-1----:R-:W-:Y:S01]  /*2030*/  @UP1 UMOV UR18, UR22 ;  /* 0x0000001600121c82 */ /* 0x002fe20008000000 */
[----:B------:R-:W-:Y:S01]  /*2040*/  @UP1 UMOV UR19, UR23 ;  /* 0x0000001700131c82 */ /* 0x000fe20008000000 */
[----:B------:R-:W-:Y:S06]  /*2050*/  BAR.SYNC.DEFER_BLOCKING 0x0 ;  /* 0x0000000000007b1d */ /* 0x000fec0000010000 */
[----:B------:R1:W-:Y:S02]  /*2060*/  @UP3 UTMALDG.2D [UR56], [UR18] ;  /* 0x00000038120035b4 */ /* 0x0003e40008008000 */
[----:B------:R-:W-:Y:S06]  /*2070*/  BAR.SYNC.DEFER_BLOCKING 0x0 ;  /* 0x0000000000007b1d */ /* 0x000fec0000010000 */
[----:B------:R-:W2:Y:S02]  /*2080*/  SYNCS.PHASECHK.TRANS64.TRYWAIT P0, [UR52+0xa000], R7 ;  /* 0x00a00007ff0075a7 */ /* 0x000ea40008000174 */
[----:B-12---:R-:W-:Y:S05]  /*2090*/  @!P0 BRA `(.L_x_48) ;  /* 0x0000000800c08947 */ /* 0x006fea0003800000 */
.L_x_50:
[----:B------:R-:W-:Y:S02]  /*20a0*/  WARPGROUP.DEPBAR.LE gsb0, 0x0 ;  /* 0x00008000000079c5 */ /* 0x000fe40000010000 */
[----:B------:R-:W-:Y:S01]  /*20b0*/  WARPGROUP.ARRIVE ;  /* 0x00000000000079c5 */ /* 0x000fe20000000000 */
[----:B-----5:R-:W-:Y:S01]  /*20c0*/  MOV R12, UR52 ;  /* 0x00000034000c7c02 */ /* 0x020fe20008000f00 */
[----:B------:R-:W-:Y:S01]  /*20d0*/  UIADD3.64 UR52, UR12, 0x1fe, URZ ;  /* 0x000001fe0c347897 */ /* 0x000fe2000fffe03f */
[----:B------:R-:W-:Y:S01]  /*20e0*/  MOV R9, UR55 ;  /* 0x0000003700097c02 */ /* 0x000fe20008000f00 */
[----:B------:R-:W-:Y:S01]  /*20f0*/  UMOV UR55, UR51 ;  /* 0x0000003300377c82 */ /* 0x000fe20008000000 */
[----:B------:R-:W-:Y:S01]  /*2100*/  MOV R11, UR54 ;  /* 0x00000036000b7c02 */ /* 0x000fe20008000f00 */
[----:B------:R-:W-:Y:S01]  /*2110*/  HGMMA.64x64x16.F32 R120, gdesc[UR48].tnspB, R120 ;  /* 0x40e00000307879f0 */ /* 0x000fe20008700878 */
[----:B------:R-:W-:Y:S01]  /*2120*/  UMOV UR54, UR50 ;  /* 0x0000003200367c82 */ /* 0x000fe20008000000 */
[----:B------:R-:W-:Y:S01]  /*2130*/  MOV R7, UR45 ;  /* 0x0000002d00077c02 */ /* 0x000fe20008000f00 */
[----:B------:R-:W-:Y:S01]  /*2140*/  UMOV UR46, UR14 ;  /* 0x0000000e002e7c82 */ /* 0x000fe20008000000 */
[----:B------:R-:W-:Y:S01]  /*2150*/  MOV R8, UR44 ;  /* 0x0000002c00087c02 */ /* 0x000fe20008000f00 */
[----:B------:R-:W-:Y:S01]  /*2160*/  UIADD3.64 UR44, UR12, 0x200, URZ ;  /* 0x000002000c2c7897 */ /* 0x000fe2000fffe03f */
[----:B------:R-:W-:Y:S01]  /*2170*/  MOV R13, UR58 ;  /* 0x0000003a000d7c02 */ /* 0x000fe20008000f00 */
[----:B------:R-:W-:Y:S01]  /*2180*/  UMOV UR47, UR15 ;  /* 0x0000000f002f7c82 */ /* 0x000fe20008000000 */
[----:B------:R-:W-:Y:S01]  /*2190*/  UIADD3.64 UR56, UR12, 0x204, URZ ;  /* 0x000002040c387897 */ /* 0x000fe2000fffe03f */
[----:B------:R-:W-:Y:S01]  /*21a0*/  LOP3.LUT R10, R10, 0x1, RZ, 0x3c, !PT ;  /* 0x000000010a0a7812 */ /* 0x000fe200078e3cff */
[----:B------:R-:W-:Y:S01]  /*21b0*/  UMOV UR58, UR6 ;  /* 0x00000006003a7c82 */ /* 0x000fe20008000000 */
        /* <DEDUP_REMOVED lines=15> */
[----:B------:R-:W-:Y:S04]  /*22b0*/  HGMMA.64x64x16.F32 R120, gdesc[UR12].tnspB, R120 ;  /* 0x40e000000c7879f0 */ /* 0x000fe80008700878 */
[----:B------:R-:W-:Y:S04]  /*22c0*/  HGMMA.64x64x16.F32 R120, gdesc[UR8].tnspB, R120 ;  /* 0x40e00000087879f0 */ /* 0x000fe80008700878 */
[----:B------:R-:W-:Y:S04]  /*22d0*/  HGMMA.64x64x16.F32 R120, gdesc[UR4].tnspB, R120 ;  /* 0x40e00000047879f0 */ /* 0x000fe80008700878 */
[----:B------:R-:W-:Y:S01]  /*22e0*/  HGMMA.64x64x16.F32 R88, gdesc[UR52].tnspB, R88 ;  /* 0x40e00000345879f0 */ /* 0x000fe20008700858 */
[----:B------:R-:W-:Y:S01]  /*22f0*/  UIADD3.64 UR52, UR12, 0x202, URZ ;  /* 0x000002020c347897 */ /* 0x000fe2000fffe03f */
[----:B------:R-:W-:Y:S01]  /*2300*/  UMOV UR54, UR10 ;  /* 0x0000000a00367c82 */ /* 0x000fe20008000000 */
[----:B------:R-:W-:Y:S01]  /*2310*/  UMOV UR55, UR11 ;  /* 0x0000000b00377c82 */ /* 0x000fe20008000000 */
[----:B------:R-:W-:Y:S01]  /*2320*/  HGMMA.64x64x16.F32 R88, gdesc[UR44].tnspB, R88 ;  /* 0x40e000002c5879f0 */ /* 0x000fe20008700858 */
[----:B------:R-:W-:Y:S01]  /*2330*/  R2UR UR45, R7 ;  /* 0x00000000072d72ca */ /* 0x000fe200000e0000 */
[----:B------:R-:W-:Y:S01]  /*2340*/  UMOV UR46, UR6 ;  /* 0x00000006002e7c82 */ /* 0x000fe20008000000 */
[----:B------:R-:W1:Y:S01]  /*2350*/  LDC R7, c[0x0][0x230] ;  /* 0x00008c00ff077b82 */ /* 0x000e620000000800 */
[----:B------:R-:W-:Y:S01]  /*2360*/  R2UR UR44, R8 ;  /* 0x00000000082c72ca */ /* 0x000fe200000e0000 */
[----:B------:R-:W-:Y:S01]  /*2370*/  UMOV UR47, UR7 ;  /* 0x00000007002f7c82 */ /* 0x000fe20008000000 */
[----:B------:R-:W-:Y:S01]  /*2380*/  HGMMA.64x64x16.F32 R88, gdesc[UR52].tnspB, R88 ;  /* 0x40e00000345879f0 */ /* 0x000fe20008700858 */
[----:B------:R-:W-:-:S02]  /*2390*/  R2UR UR54, R11 ;  /* 0x000000000b3672ca */ /* 0x000fc400000e0000 */
[----:B------:R-:W-:Y:S02]  /*23a0*/  R2UR UR55, R9 ;  /* 0x00000000093772ca */ /* 0x000fe400000e0000 */
[----:B------:R-:W-:-:S09]  /*23b0*/  R2UR UR52, R12 ;  /* 0x000000000c3472ca */ /* 0x000fd200000e0000 */
[----:B------:R-:W-:-:S06]  /*23c0*/  UIADD3 UR54, UR54, 0x40, URZ ;  /* 0x0000004036367890 */ /* 0x000fcc000fffe03f */
[----:B-1----:R-:W-:Y:S01]  /*23d0*/  ISETP.LE.AND P0, PT, R7, UR54, PT ;  /* 0x0000003607007c0c */ /* 0x002fe2000bf03270 */
[----:B------:R-:W-:Y:S01]  /*23e0*/  HGMMA.64x64x16.F32 R88, gdesc[UR56].tnspB, R88 ;  /* 0x40e00000385879f0 */ /* 0x000fe20008700858 */
[----:B------:R-:W-:-:S03]  /*23f0*/  R2UR UR58, R13 ;  /* 0x000000000d3a72ca */ /* 0x000fc600000e0000 */
[----:B------:R-:W-:Y:S04]  /*2400*/  HGMMA.64x64x16.F32 R56, gdesc[UR16].tnspB, R56 ;  /* 0x40e00000103879f0 */ /* 0x000fe80008700838 */
[----:B------:R-:W-:Y:S04]  /*2410*/  HGMMA.64x64x16.F32 R56, gdesc[UR20].tnspB, R56 ;  /* 0x40e00000143879f0 */ /* 0x000fe80008700838 */
[----:B------:R-:W-:Y:S04]  /*2420*/  HGMMA.64x64x16.F32 R56, gdesc[UR24].tnspB, R56 ;  /* 0x40e00000183879f0 */ /* 0x000fe80008700838 */
[----:B------:R-:W-:Y:S04]  /*2430*/  HGMMA.64x64x16.F32 R56, gdesc[UR28].tnspB, R56 ;  /* 0x40e000001c3879f0 */ /* 0x000fe80008700838 */
[----:B------:R-:W-:Y:S04]  /*2440*/  HGMMA.64x64x16.F32 R24, gdesc[UR32].tnspB, R24 ;  /* 0x40e00000201879f0 */ /* 0x000fe80008700818 */
[----:B------:R-:W-:Y:S04]  /*2450*/  HGMMA.64x64x16.F32 R24, gdesc[UR36].tnspB, R24 ;  /* 0x40e00000241879f0 */ /* 0x000fe80008700818 */
[----:B------:R-:W-:Y:S04]  /*2460*/  HGMMA.64x64x16.F32 R24, gdesc[UR40].tnspB, R24 ;  /* 0x40e00000281879f0 */ /* 0x000fe80008700818 */
[----:B------:R-:W-:Y:S01]  /*2470*/  HGMMA.64x64x16.F32 R24, gdesc[UR44].tnspB, R24, gsb0 ;  /* 0x40e000002c1879f0 */ /* 0x000fe20008000818 */
[----:B------:R-:W-:Y:S05]  /*2480*/  @!P0 BRA `(.L_x_49) ;  /* 0xfffffff800848947 */ /* 0x000fea000383ffff */
.L_x_47:
[C---:B------:R-:W-:Y:S01]  /*2490*/  IMAD.SHL.U32 R7, R0.reuse, 0x80, RZ ;  /* 0x0000008000077824 */ /* 0x040fe200078e00ff */
[----:B------:R-:W-:Y:S02]  /*24a0*/  WARPGROUP.DEPBAR.LE gsb0, 0x0 ;  /* 0x00008000000079c5 */ /* 0x000fe40000010000 */
[----:B------:R-:W-:Y:S01]  /*24b0*/  IMAD.SHL.U32 R8, R0, 0x10, RZ ;  /* 0x0000001000087824 */ /* 0x000fe200078e00ff */
[----:B----4-:R-:W-:Y:S01]  /*24c0*/  BAR.SYNC.DEFER_BLOCKING 0x0 ;  /* 0x0000000000007b1d */ /* 0x010fe20000010000 */
[----:B------:R-:W-:Y:S02]  /*24d0*/  LOP3.LUT R7, R7, 0x780, RZ, 0xc0, !PT ;  /* 0x0000078007077812 */ /* 0x000fe400078ec0ff */
[----:B------:R-:W-:Y:S02]  /*24e0*/  ELECT P0, URZ, PT ;  /* 0x00000000003f782f */ /* 0x000fe40003800000 */
[----:B------:R-:W-:Y:S02]  /*24f0*/  F2FP.F16.F32.PACK_AB R120, R121, R120 ;  /* 0x000000787978723e */ /* 0x000fe400000000ff */
[----:B------:R-:W-:Y:S01]  /*2500*/  LOP3.LUT R7, R7, 0x70, R8, 0xf8, !PT ;  /* 0x0000007007077812 */ /* 0x000fe200078ef808 */
[----:B------:R-:W-:Y:S01]  /*2510*/  UMOV UR53, UR58 ;  /* 0x0000003a00357c82 */ /* 0x000fe20008000000 */
[----:B------:R-:W-:Y:S01]  /*2520*/  ISETP.LT.U32.AND P0, PT, R6, 0x20, P0 ;  /* 0x000000200600780c */ /* 0x000fe20000701070 */
[----:B------:R-:W-:Y:S01]  /*2530*/  UMOV UR54, UR55 ;  /* 0x0000003700367c82 */ /* 0x000fe20008000000 */
[----:B------:R-:W-:Y:S01]  /*2540*/  LOP3.LUT R8, R7, 0x10, R0, 0x78, !PT ;  /* 0x0000001007087812 */ /* 0x000fe200078e7800 */
[----:B------:R-:W-:Y:S01]  /*2550*/  IMAD.SHL.U32 R7, R0, 0x40, RZ ;  /* 0x0000004000077824 */ /* 0x000fe200078e00ff */
[----:B------:R-:W-:-:S02]  /*2560*/  F2FP.F16.F32.PACK_AB R121, R123, R122 ;  /* 0x0000007a7b79723e */ /* 0x000fc400000000ff */
[----:B------:R-:W-:Y:S02]  /*2570*/  F2FP.F16.F32.PACK_AB R88, R89, R88 ;  /* 0x000000585958723e */ /* 0x000fe400000000ff */
[----:B------:R-:W-:Y:S02]  /*2580*/  LOP3.LUT R7, R8, 0x1800, R7, 0xf8, !PT ;  /* 0x0000180008077812 */ /* 0x000fe400078ef807 */
[----:B------:R-:W-:Y:S02]  /*2590*/  F2FP.F16.F32.PACK_AB R122, R125, R124 ;  /* 0x0000007c7d7a723e */ /* 0x000fe400000000ff */
[C---:B------:R-:W-:Y:S01]  /*25a0*/  LOP3.LUT R6, R7.reuse, 0x20, RZ, 0x3c, !PT ;  /* 0x0000002007067812 */ /* 0x040fe200078e3cff */
[----:B------:R-:W-:Y:S01]  /*25b0*/  VIADD R8, R7, UR52 ;  /* 0x0000003407087c36 */ /* 0x000fe20008000000 */
[----:B------:R-:W-:Y:S01]  /*25c0*/  F2FP.F16.F32.PACK_AB R123, R127, R126 ;  /* 0x0000007e7f7b723e */ /* 0x000fe200000000ff */
[----:B------:R-:W-:Y:S01]  /*25d0*/  VOTEU.ANY UP1, P0 ;  /* 0x00000000003f7886 */ /* 0x000fe20000020100 */
[----:B------:R-:W-:Y:S01]  /*25e0*/  F2FP.F16.F32.PACK_AB R89, R91, R90 ;  /* 0x0000005a5b59723e */ /* 0x000fe200000000ff */
[----:B------:R-:W1:Y:S01]  /*25f0*/  @!P2 SYNCS.CCTL.IV [UR52+0xa000] ;  /* 0x00a00000ff00a9b1 */ /* 0x000e620008000034 */
[----:B------:R-:W-:Y:S01]  /*2600*/  F2FP.F16.F32.PACK_AB R56, R57, R56 ;  /* 0x000000383938723e */ /* 0x000fe200000000ff */
[----:B------:R-:W-:Y:S01]  /*2610*/  VIADD R6, R6, UR52 ;  /* 0x0000003406067c36 */ /* 0x000fe20008000000 */
[----:B------:R-:W-:Y:S01]  /*2620*/  F2FP.F16.F32.PACK_AB R90, R93, R92 ;  /* 0x0000005c5d5a723e */ /* 0x000fe200000000ff */
[----:B-1----:R-:W-:Y:S01]  /*2630*/  STSM.16.M88.4 [R8], R120 ;  /* 0x0000007808007844 */ /* 0x002fe20000000200 */
[----:B------:R-:W-:Y:S01]  /*2640*/  F2FP.F16.F32.PACK_AB R91, R95, R94 ;  /* 0x0000005e5f5b723e */ /* 0x000fe200000000ff */
[----:B------:R-:W-:Y:S01]  /*2650*/  VOTEU.ANY UP0, P0 ;  /* 0x00000000003f7886 */ /* 0x000fe20000000100 */
[----:B------:R-:W-:-:S02]  /*2660*/  F2FP.F16.F32.PACK_AB R57, R59, R58 ;  /* 0x0000003a3b39723e */ /* 0x000fc400000000ff */
[----:B------:R-:W-:Y:S01]  /*2670*/  F2FP.F16.F32.PACK_AB R24, R25, R24 ;  /* 0x000000181918723e */ /* 0x000fe200000000ff */
[----:B------:R-:W-:Y:S01]  /*2680*/  STSM.16.M88.4 [R8+0x2000], R88 ;  /* 0x0020005808007844 */ /* 0x000fe20000000200 */
[----:B------:R-:W-:Y:S02]  /*2690*/  F2FP.F16.F32.PACK_AB R128, R129, R128 ;  /* 0x000000808180723e */ /* 0x000fe400000000ff */
[----:B------:R-:W-:Y:S02]  /*26a0*/  F2FP.F16.F32.PACK_AB R58, R61, R60 ;  /* 0x0000003c3d3a723e */ /* 0x000fe400000000ff */
[----:B------:R-:W-:Y:S02]  /*26b0*/  F2FP.F16.F32.PACK_AB R59, R63, R62 ;  /* 0x0000003e3f3b723e */ /* 0x000fe400000000ff */
[----:B------:R-:W-:Y:S02]  /*26c0*/  F2FP.F16.F32.PACK_AB R25, R27, R26 ;  /* 0x0000001a1b19723e */ /* 0x000fe400000000ff */
[----:B------:R-:W-:Y:S01]  /*26d0*/  F2FP.F16.F32.PACK_AB R129, R131, R130 ;  /* 0x000000828381723e */ /* 0x000fe200000000ff */
[----:B------:R-:W-:Y:S01]  /*26e0*/  STSM.16.M88.4 [R8+0x4000], R56 ;  /* 0x0040003808007844 */ /* 0x000fe20000000200 */
[----:B------:R-:W-:-:S02]  /*26f0*/  F2FP.F16.F32.PACK_AB R96, R97, R96 ;  /* 0x000000606160723e */ /* 0x000fc400000000ff */
[----:B------:R-:W-:Y:S02]  /*2700*/  F2FP.F16.F32.PACK_AB R26, R29, R28 ;  /* 0x0000001c1d1a723e */ /* 0x000fe400000000ff */
[----:B------:R-:W-:Y:S02]  /*2710*/  F2FP.F16.F32.PACK_AB R27, R31, R30 ;  /* 0x0000001e1f1b723e */ /* 0x000fe400000000ff */
[----:B------:R-:W-:Y:S02]  /*2720*/  LOP3.LUT R9, R7, 0x40, RZ, 0x3c, !PT ;  /* 0x0000004007097812 */ /* 0x000fe400078e3cff */
[----:B------:R-:W-:Y:S01]  /*2730*/  F2FP.F16.F32.PACK_AB R130, R133, R132 ;  /* 0x000000848582723e */ /* 0x000fe200000000ff */
[----:B------:R-:W-:Y:S01]  /*2740*/  STSM.16.M88.4 [R8+0x6000], R24 ;  /* 0x0060001808007844 */ /* 0x000fe20000000200 */
[----:B------:R-:W-:Y:S01]  /*2750*/  F2FP.F16.F32.PACK_AB R131, R135, R134 ;  /* 0x000000868783723e */ /* 0x000fe200000000ff */
[----:B------:R-:W-:Y:S01]  /*2760*/  VIADD R9, R9, UR52 ;  /* 0x0000003409097c36 */ /* 0x000fe20008000000 */
[----:B------:R-:W-:-:S02]  /*2770*/  F2FP.F16.F32.PACK_AB R97, R99, R98 ;  /* 0x000000626361723e */ /* 0x000fc400000000ff */
[----:B------:R-:W-:Y:S01]  /*2780*/  F2FP.F16.F32.PACK_AB R64, R65, R64 ;  /* 0x000000404140723e */ /* 0x000fe200000000ff */
[----:B------:R-:W-:Y:S01]  /*2790*/  STSM.16.M88.4 [R6], R128 ;  /* 0x0000008006007844 */ /* 0x000fe20000000200 */
        /* <DEDUP_REMOVED lines=8> */
[----:B------:R-:W-:Y:S02]  /*2820*/  F2FP.F16.F32.PACK_AB R33, R35, R34 ;  /* 0x000000222321723e */ /* 0x000fe400000000ff */
[----:B------:R-:W-:Y:S01]  /*2830*/  F2FP.F16.F32.PACK_AB R137, R139, R138 ;  /* 0x0000008a8b89723e */ /* 0x000fe200000000ff */
[----:B------:R-:W-:Y:S01]  /*2840*/  STSM.16.M88.4 [R6+0x4000], R64 ;  /* 0x0040004006007844 */ /* 0x000fe20000000200 */
[----:B------:R-:W-:Y:S02]  /*2850*/  F2FP.F16.F32.PACK_AB R104, R105, R104 ;  /* 0x000000686968723e */ /* 0x000fe400000000ff */
[----:B------:R-:W-:-:S02]  /*2860*/  F2FP.F16.F32.PACK_AB R34, R37, R36 ;  /* 0x000000242522723e */ /* 0x000fc400000000ff */
[----:B------:R-:W-:Y:S02]  /*2870*/  F2FP.F16.F32.PACK_AB R35, R39, R38 ;  /* 0x000000262723723e */ /* 0x000fe400000000ff */
[----:B------:R-:W-:Y:S02]  /*2880*/  LOP3.LUT R7, R7, 0x60, RZ, 0x3c, !PT ;  /* 0x0000006007077812 */ /* 0x000fe400078e3cff */
[----:B------:R-:W-:Y:S01]  /*2890*/  F2FP.F16.F32.PACK_AB R138, R141, R140 ;  /* 0x0000008c8d8a723e */ /* 0x000fe200000000ff */
[----:B------:R-:W-:Y:S01]  /*28a0*/  STSM.16.M88.4 [R6+0x6000], R32 ;  /* 0x0060002006007844 */ /* 0x000fe20000000200 */
[----:B------:R-:W-:Y:S01]  /*28b0*/  F2FP.F16.F32.PACK_AB R139, R143, R142 ;  /* 0x0000008e8f8b723e */ /* 0x000fe200000000ff */
[----:B------:R-:W-:Y:S01]  /*28c0*/  VIADD R7, R7, UR52 ;  /* 0x0000003407077c36 */ /* 0x000fe20008000000 */
[----:B------:R-:W-:Y:S02]  /*28d0*/  F2FP.F16.F32.PACK_AB R105, R107, R106 ;  /* 0x0000006a6b69723e */ /* 0x000fe400000000ff */
[----:B------:R-:W-:Y:S01]  /*28e0*/  F2FP.F16.F32.PACK_AB R72, R73, R72 ;  /* 0x000000484948723e */ /* 0x000fe200000000ff */
[----:B------:R-:W-:Y:S01]  /*28f0*/  STSM.16.M88.4 [R9], R136 ;  /* 0x0000008809007844 */ /* 0x000fe20000000200 */
[----:B------:R-:W-:-:S02]  /*2900*/  F2FP.F16.F32.PACK_AB R106, R109, R108 ;  /* 0x0000006c6d6a723e */ /* 0x000fc400000000ff */
[----:B------:R-:W-:Y:S02]  /*2910*/  F2FP.F16.F32.PACK_AB R107, R111, R110 ;  /* 0x0000006e6f6b723e */ /* 0x000fe400000000ff */
[----:B------:R-:W-:Y:S02]  /*2920*/  F2FP.F16.F32.PACK_AB R73, R75, R74 ;  /* 0x0000004a4b49723e */ /* 0x000fe400000000ff */
[----:B------:R-:W-:Y:S01]  /*2930*/  F2FP.F16.F32.PACK_AB R40, R41, R40 ;  /* 0x000000282928723e */ /* 0x000fe200000000ff */
[----:B------:R-:W-:Y:S01]  /*2940*/  STSM.16.M88.4 [R9+0x2000], R104 ;  /* 0x0020006809007844 */ /* 0x000fe20000000200 */
[----:B------:R-:W-:Y:S02]  /*2950*/  F2FP.F16.F32.PACK_AB R144, R145, R144 ;  /* 0x000000909190723e */ /* 0x000fe400000000ff */
[----:B------:R-:W-:Y:S02]  /*2960*/  F2FP.F16.F32.PACK_AB R74, R77, R76 ;  /* 0x0000004c4d4a723e */ /* 0x000fe400000000ff */
[----:B------:R-:W-:-:S02]  /*2970*/  F2FP.F16.F32.PACK_AB R75, R79, R78 ;  /* 0x0000004e4f4b723e */ /* 0x000fc400000000ff */
[----:B------:R-:W-:Y:S02]  /*2980*/  F2FP.F16.F32.PACK_AB R41, R43, R42 ;  /* 0x0000002a2b29723e */ /* 0x000fe400000000ff */
[----:B------:R-:W-:Y:S01]  /*2990*/  F2FP.F16.F32.PACK_AB R145, R147, R146 ;  /* 0x000000929391723e */ /* 0x000fe200000000ff */
[----:B------:R-:W-:Y:S01]  /*29a0*/  STSM.16.M88.4 [R9+0x4000], R72 ;  /* 0x0040004809007844 */ /* 0x000fe20000000200 */
[----:B------:R-:W-:Y:S02]  /*29b0*/  F2FP.F16.F32.PACK_AB R112, R113, R112 ;  /* 0x000000707170723e */ /* 0x000fe400000000ff */
[----:B------:R-:W-:Y:S02]  /*29c0*/  F2FP.F16.F32.PACK_AB R42, R45, R44 ;  /* 0x0000002c2d2a723e */ /* 0x000fe400000000ff */
[----:B------:R-:W-:Y:S02]  /*29d0*/  F2FP.F16.F32.PACK_AB R43, R47, R46 ;  /* 0x0000002e2f2b723e */ /* 0x000fe400000000ff */
[----:B------:R-:W-:-:S02]  /*29e0*/  F2FP.F16.F32.PACK_AB R146, R149, R148 ;  /* 0x000000949592723e */ /* 0x000fc400000000ff */
[----:B------:R-:W-:Y:S01]  /*29f0*/  F2FP.F16.F32.PACK_AB R147, R151, R150 ;  /* 0x000000969793723e */ /* 0x000fe200000000ff */
[----:B------:R-:W-:Y:S01]  /*2a00*/  STSM.16.M88.4 [R9+0x6000], R40 ;  /* 0x0060002809007844 */ /* 0x000fe20000000200 */
[----:B------:R-:W-:Y:S02]  /*2a10*/  F2FP.F16.F32.PACK_AB R113, R115, R114 ;  /* 0x000000727371723e */ /* 0x000fe400000000ff */
[----:B------:R-:W-:Y:S01]  /*2a20*/  F2FP.F16.F32.PACK_AB R80, R81, R80 ;  /* 0x000000505150723e */ /* 0x000fe200000000ff */
[----:B------:R-:W-:Y:S01]  /*2a30*/  STSM.16.M88.4 [R7], R144 ;  /* 0x0000009007007844 */ /* 0x000fe20000000200 */
[----:B------:R-:W-:Y:S02]  /*2a40*/  F2FP.F16.F32.PACK_AB R114, R117, R116 ;  /* 0x000000747572723e */ /* 0x000fe400000000ff */
[----:B------:R-:W-:Y:S02]  /*2a50*/  F2FP.F16.F32.PACK_AB R115, R119, R118 ;  /* 0x000000767773723e */ /* 0x000fe400000000ff */
[----:B------:R-:W-:-:S02]  /*2a60*/  F2FP.F16.F32.PACK_AB R81, R83, R82 ;  /* 0x000000525351723e */ /* 0x000fc400000000ff */
[----:B------:R-:W-:Y:S01]  /*2a70*/  F2FP.F16.F32.PACK_AB R48, R49, R48 ;  /* 0x000000303130723e */ /* 0x000fe200000000ff */
[----:B------:R-:W-:Y:S01]  /*2a80*/  STSM.16.M88.4 [R7+0x2000], R112 ;  /* 0x0020007007007844 */ /* 0x000fe20000000200 */
[----:B------:R-:W-:Y:S02]  /*2a90*/  F2FP.F16.F32.PACK_AB R82, R85, R84 ;  /* 0x000000545552723e */ /* 0x000fe400000000ff */
[----:B------:R-:W-:Y:S02]  /*2aa0*/  F2FP.F16.F32.PACK_AB R83, R87, R86 ;  /* 0x000000565753723e */ /* 0x000fe400000000ff */
[----:B------:R-:W-:Y:S02]  /*2ab0*/  F2FP.F16.F32.PACK_AB R49, R51, R50 ;  /* 0x000000323331723e */ /* 0x000fe400000000ff */
[----:B------:R-:W-:Y:S01]  /*2ac0*/  F2FP.F16.F32.PACK_AB R50, R53, R52 ;  /* 0x000000343532723e */ /* 0x000fe200000000ff */
[----:B------:R-:W-:Y:S01]  /*2ad0*/  STSM.16.M88.4 [R7+0x4000], R80 ;  /* 0x0040005007007844 */ /* 0x000fe20000000200 */
[----:B------:R-:W-:-:S02]  /*2ae0*/  F2FP.F16.F32.PACK_AB R51, R55, R54 ;  /* 0x000000363733723e */ /* 0x000fc400000000ff */
[----:B---3--:R-:W-:Y:S02]  /*2af0*/  R2UR UR5, R3 ;  /* 0x00000000030572ca */ /* 0x008fe400000e0000 */
[----:B------:R-:W-:Y:S01]  /*2b00*/  R2UR UR4, R2 ;  /* 0x00000000020472ca */ /* 0x000fe200000e0000 */
[----:B------:R-:W-:Y:S01]  /*2b10*/  STSM.16.M88.4 [R7+0x6000], R48 ;  /* 0x0060003007007844 */ /* 0x000fe20000000200 */
[----:B------:R1:W-:Y:S06]  /*2b20*/  MEMBAR.ALL.CTA ;  /* 0x0000000000007992 */ /* 0x0003ec0000008000 */
[----:B-1----:R-:W1:Y:S02]  /*2b30*/  FENCE.VIEW.ASYNC.S ;  /* 0x00000000000073c6 */ /* 0x002e640000000000 */
[----:B-1----:R-:W-:Y:S06]  /*2b40*/  BAR.SYNC.DEFER_BLOCKING 0x0 ;  /* 0x0000000000007b1d */ /* 0x002fec0000010000 */
[----:B------:R1:W-:Y:S01]  /*2b50*/  @UP1 UTMASTG.2D [UR52], [UR4] ;  /* 0x00000034040013b5 */ /* 0x0003e20008008000 */
[----:B------:R0:W-:Y:S01]  /*2b60*/  UTMACMDFLUSH ;  /* 0x00000000000079b7 */ /* 0x0001e20000000000 */
[----:B------:R-:W-:-:S04]  /*2b70*/  DEPBAR.LE SB0, 0x0 ;  /* 0x000080000000791a */ /* 0x000fc80000000000 */
[----:B------:R-:W-:Y:S06]  /*2b80*/  BAR.SYNC.DEFER_BLOCKING 0x0 ;  /* 0x0000000000007b1d */ /* 0x000fec0000010000 */
[----:B-1----:R-:W-:Y:S05]  /*2b90*/  EXIT ;  /* 0x000000000000794d */ /* 0x002fea0003800000 */
.L_x_48:
[----:B------:R-:W1:Y:S02]  /*2ba0*/  SYNCS.PHASECHK.TRANS64.TRYWAIT P0, [UR52+0xa000], R7 ;  /* 0x00a00007ff0075a7 */ /* 0x000e640008000174 */
[----:B-1----:R-:W-:Y:S05]  /*2bb0*/  @!P0 BRA `(.L_x_48) ;  /* 0xfffffffc00f88947 */ /* 0x002fea000383ffff */
[----:B------:R-:W-:Y:S05]  /*2bc0*/  BRA `(.L_x_50) ;  /* 0xfffffff400347947 */ /* 0x000fea000383ffff */
.L_x_51:
[----:B------:R-:W-:-:S00]  /*2bd0*/  BRA `(.L_x_51) ;  /* 0xfffffffc00fc7947 */ /* 0x000fc0000383ffff */
[----:B------:R-:W-:-:S00]  /*2be0*/  NOP ;  /* 0x0000000000007918 */ /* 0x000fc00000000000 */
        /* <DEDUP_REMOVED lines=9> */
.L_x_52:


//--------------------- .nv.shared.gluon_wgmma    --------------------------
	.section	.nv.shared.gluon_wgmma,"aw",@nobits
	.sectionflags	@""
	.align	16
	.zero		1024


//--------------------- .nv.shared.reserved.0     --------------------------
	.section	.nv.shared.reserved.0,"aw",@nobits
	.weak		__nv_reservedSMEM_offset_0_alias
	.size		__nv_reservedSMEM_offset_0_alias, 0, 0
	.other		__nv_reservedSMEM_offset_0_alias,@"STO_CUDA_RESERVED_SHARED STV_DEFAULT"
__nv_reservedSMEM_offset_0_alias:
	.zero		0


//--------------------- .nv.constant0.gluon_wgmma --------------------------
	.section	.nv.constant0.gluon_wgmma,"a",@progbits
	.sectionflags	@""
	.align	4
.nv.constant0.gluon_wgmma:
	.zero		608


//--------------------- SYMBOLS --------------------------

	.type		.nv.reservedSmem.offset0,@object
	.size		.nv.reservedSmem.offset0,0x4
